//
// Generated by NVIDIA NVVM Compiler
//
// Compiler Build ID: CL-36424714
// Cuda compilation tools, release 13.0, V13.0.88
// Based on NVVM 20.0.0
//

.version 9.0
.target sm_100
.address_size 64

	// .globl	_Z14AbstructKernelI21HarmonicBondPotentialIfEfJdddEEvT_PT0_DpT1_
.global .align 1 .b8 _ZN34_INTERNAL_735d7d26_4_k_cu_eaeb9a994cuda3std3__45__cpo5beginE[1];
.global .align 1 .b8 _ZN34_INTERNAL_735d7d26_4_k_cu_eaeb9a994cuda3std3__45__cpo3endE[1];
.global .align 1 .b8 _ZN34_INTERNAL_735d7d26_4_k_cu_eaeb9a994cuda3std3__45__cpo6cbeginE[1];
.global .align 1 .b8 _ZN34_INTERNAL_735d7d26_4_k_cu_eaeb9a994cuda3std3__45__cpo4cendE[1];
.global .align 1 .b8 _ZN34_INTERNAL_735d7d26_4_k_cu_eaeb9a994cuda3std3__45__cpo6rbeginE[1];
.global .align 1 .b8 _ZN34_INTERNAL_735d7d26_4_k_cu_eaeb9a994cuda3std3__45__cpo4rendE[1];
.global .align 1 .b8 _ZN34_INTERNAL_735d7d26_4_k_cu_eaeb9a994cuda3std3__45__cpo7crbeginE[1];
.global .align 1 .b8 _ZN34_INTERNAL_735d7d26_4_k_cu_eaeb9a994cuda3std3__45__cpo5crendE[1];
.global .align 1 .b8 _ZN34_INTERNAL_735d7d26_4_k_cu_eaeb9a994cuda3std3__436_GLOBAL__N__735d7d26_4_k_cu_eaeb9a996ignoreE[1];
.global .align 1 .b8 _ZN34_INTERNAL_735d7d26_4_k_cu_eaeb9a994cuda3std3__419piecewise_constructE[1];
.global .align 1 .b8 _ZN34_INTERNAL_735d7d26_4_k_cu_eaeb9a994cuda3std3__48in_placeE[1];
.global .align 1 .b8 _ZN34_INTERNAL_735d7d26_4_k_cu_eaeb9a994cuda3std3__420unreachable_sentinelE[1];
.global .align 1 .b8 _ZN34_INTERNAL_735d7d26_4_k_cu_eaeb9a994cuda3std3__47nulloptE[1];
.global .align 1 .b8 _ZN34_INTERNAL_735d7d26_4_k_cu_eaeb9a994cuda3std3__48unexpectE[1];
.global .align 1 .b8 _ZN34_INTERNAL_735d7d26_4_k_cu_eaeb9a994cuda3std6ranges3__45__cpo4swapE[1];
.global .align 1 .b8 _ZN34_INTERNAL_735d7d26_4_k_cu_eaeb9a994cuda3std6ranges3__45__cpo9iter_moveE[1];
.global .align 1 .b8 _ZN34_INTERNAL_735d7d26_4_k_cu_eaeb9a994cuda3std6ranges3__45__cpo5beginE[1];
.global .align 1 .b8 _ZN34_INTERNAL_735d7d26_4_k_cu_eaeb9a994cuda3std6ranges3__45__cpo3endE[1];
.global .align 1 .b8 _ZN34_INTERNAL_735d7d26_4_k_cu_eaeb9a994cuda3std6ranges3__45__cpo6cbeginE[1];
.global .align 1 .b8 _ZN34_INTERNAL_735d7d26_4_k_cu_eaeb9a994cuda3std6ranges3__45__cpo4cendE[1];
.global .align 1 .b8 _ZN34_INTERNAL_735d7d26_4_k_cu_eaeb9a994cuda3std6ranges3__45__cpo7advanceE[1];
.global .align 1 .b8 _ZN34_INTERNAL_735d7d26_4_k_cu_eaeb9a994cuda3std6ranges3__45__cpo9iter_swapE[1];
.global .align 1 .b8 _ZN34_INTERNAL_735d7d26_4_k_cu_eaeb9a994cuda3std6ranges3__45__cpo4nextE[1];
.global .align 1 .b8 _ZN34_INTERNAL_735d7d26_4_k_cu_eaeb9a994cuda3std6ranges3__45__cpo4prevE[1];
.global .align 1 .b8 _ZN34_INTERNAL_735d7d26_4_k_cu_eaeb9a994cuda3std6ranges3__45__cpo4dataE[1];
.global .align 1 .b8 _ZN34_INTERNAL_735d7d26_4_k_cu_eaeb9a994cuda3std6ranges3__45__cpo5cdataE[1];
.global .align 1 .b8 _ZN34_INTERNAL_735d7d26_4_k_cu_eaeb9a994cuda3std6ranges3__45__cpo4sizeE[1];
.global .align 1 .b8 _ZN34_INTERNAL_735d7d26_4_k_cu_eaeb9a994cuda3std6ranges3__45__cpo5ssizeE[1];
.global .align 1 .b8 _ZN34_INTERNAL_735d7d26_4_k_cu_eaeb9a994cuda3std6ranges3__45__cpo8distanceE[1];
.global .align 1 .b8 _ZN34_INTERNAL_735d7d26_4_k_cu_eaeb9a996thrust24THRUST_300001_SM_1000_NS8cuda_cub3parE[1];
.global .align 1 .b8 _ZN34_INTERNAL_735d7d26_4_k_cu_eaeb9a996thrust24THRUST_300001_SM_1000_NS8cuda_cub10par_nosyncE[1];
.global .align 1 .b8 _ZN34_INTERNAL_735d7d26_4_k_cu_eaeb9a996thrust24THRUST_300001_SM_1000_NS6system6detail10sequential3seqE[1];
.global .align 1 .b8 _ZN34_INTERNAL_735d7d26_4_k_cu_eaeb9a996thrust24THRUST_300001_SM_1000_NS12placeholders2_1E[1];
.global .align 1 .b8 _ZN34_INTERNAL_735d7d26_4_k_cu_eaeb9a996thrust24THRUST_300001_SM_1000_NS12placeholders2_2E[1];
.global .align 1 .b8 _ZN34_INTERNAL_735d7d26_4_k_cu_eaeb9a996thrust24THRUST_300001_SM_1000_NS12placeholders2_3E[1];
.global .align 1 .b8 _ZN34_INTERNAL_735d7d26_4_k_cu_eaeb9a996thrust24THRUST_300001_SM_1000_NS12placeholders2_4E[1];
.global .align 1 .b8 _ZN34_INTERNAL_735d7d26_4_k_cu_eaeb9a996thrust24THRUST_300001_SM_1000_NS12placeholders2_5E[1];
.global .align 1 .b8 _ZN34_INTERNAL_735d7d26_4_k_cu_eaeb9a996thrust24THRUST_300001_SM_1000_NS12placeholders2_6E[1];
.global .align 1 .b8 _ZN34_INTERNAL_735d7d26_4_k_cu_eaeb9a996thrust24THRUST_300001_SM_1000_NS12placeholders2_7E[1];
.global .align 1 .b8 _ZN34_INTERNAL_735d7d26_4_k_cu_eaeb9a996thrust24THRUST_300001_SM_1000_NS12placeholders2_8E[1];
.global .align 1 .b8 _ZN34_INTERNAL_735d7d26_4_k_cu_eaeb9a996thrust24THRUST_300001_SM_1000_NS12placeholders2_9E[1];
.global .align 1 .b8 _ZN34_INTERNAL_735d7d26_4_k_cu_eaeb9a996thrust24THRUST_300001_SM_1000_NS12placeholders3_10E[1];
.global .align 1 .b8 _ZN34_INTERNAL_735d7d26_4_k_cu_eaeb9a996thrust24THRUST_300001_SM_1000_NS3seqE[1];

.visible .entry _Z14AbstructKernelI21HarmonicBondPotentialIfEfJdddEEvT_PT0_DpT1_(
	.param .align 1 .b8 _Z14AbstructKernelI21HarmonicBondPotentialIfEfJdddEEvT_PT0_DpT1__param_0[1],
	.param .u64 .ptr .align 1 _Z14AbstructKernelI21HarmonicBondPotentialIfEfJdddEEvT_PT0_DpT1__param_1,
	.param .f64 _Z14AbstructKernelI21HarmonicBondPotentialIfEfJdddEEvT_PT0_DpT1__param_2,
	.param .f64 _Z14AbstructKernelI21HarmonicBondPotentialIfEfJdddEEvT_PT0_DpT1__param_3,
	.param .f64 _Z14AbstructKernelI21HarmonicBondPotentialIfEfJdddEEvT_PT0_DpT1__param_4
)
{
	.reg .b32 	%r<5>;
	.reg .b32 	%f<8>;
	.reg .b64 	%rd<5>;
	.reg .b64 	%fd<4>;

	ld.param.u64 	%rd1, [_Z14AbstructKernelI21HarmonicBondPotentialIfEfJdddEEvT_PT0_DpT1__param_1];
	ld.param.f64 	%fd1, [_Z14AbstructKernelI21HarmonicBondPotentialIfEfJdddEEvT_PT0_DpT1__param_2];
	ld.param.f64 	%fd2, [_Z14AbstructKernelI21HarmonicBondPotentialIfEfJdddEEvT_PT0_DpT1__param_3];
	ld.param.f64 	%fd3, [_Z14AbstructKernelI21HarmonicBondPotentialIfEfJdddEEvT_PT0_DpT1__param_4];
	cvta.to.global.u64 	%rd2, %rd1;
	mov.u32 	%r1, %ctaid.x;
	mov.u32 	%r2, %ntid.x;
	mov.u32 	%r3, %tid.x;
	mad.lo.s32 	%r4, %r1, %r2, %r3;
	cvt.rn.f32.f64 	%f1, %fd1;
	cvt.rn.f32.f64 	%f2, %fd2;
	cvt.rn.f32.f64 	%f3, %fd3;
	sub.f32 	%f4, %f1, %f2;
	mul.f32 	%f5, %f4, %f3;
	mul.wide.u32 	%rd3, %r4, 4;
	add.s64 	%rd4, %rd2, %rd3;
	ld.global.f32 	%f6, [%rd4];
	fma.rn.f32 	%f7, %f4, %f5, %f6;
	st.global.f32 	[%rd4], %f7;
	ret;

}
	// .globl	_Z14AbstructKernelI20DebyeHuckelPotentialIfEfJddddEEvT_PT0_DpT1_
.visible .entry _Z14AbstructKernelI20DebyeHuckelPotentialIfEfJddddEEvT_PT0_DpT1_(
	.param .align 1 .b8 _Z14AbstructKernelI20DebyeHuckelPotentialIfEfJddddEEvT_PT0_DpT1__param_0[1],
	.param .u64 .ptr .align 1 _Z14AbstructKernelI20DebyeHuckelPotentialIfEfJddddEEvT_PT0_DpT1__param_1,
	.param .f64 _Z14AbstructKernelI20DebyeHuckelPotentialIfEfJddddEEvT_PT0_DpT1__param_2,
	.param .f64 _Z14AbstructKernelI20DebyeHuckelPotentialIfEfJddddEEvT_PT0_DpT1__param_3,
	.param .f64 _Z14AbstructKernelI20DebyeHuckelPotentialIfEfJddddEEvT_PT0_DpT1__param_4,
	.param .f64 _Z14AbstructKernelI20DebyeHuckelPotentialIfEfJddddEEvT_PT0_DpT1__param_5
)
{
	.reg .b32 	%r<7>;
	.reg .b32 	%f<26>;
	.reg .b64 	%rd<5>;
	.reg .b64 	%fd<5>;

	ld.param.u64 	%rd1, [_Z14AbstructKernelI20DebyeHuckelPotentialIfEfJddddEEvT_PT0_DpT1__param_1];
	ld.param.f64 	%fd1, [_Z14AbstructKernelI20DebyeHuckelPotentialIfEfJddddEEvT_PT0_DpT1__param_2];
	ld.param.f64 	%fd2, [_Z14AbstructKernelI20DebyeHuckelPotentialIfEfJddddEEvT_PT0_DpT1__param_3];
	ld.param.f64 	%fd3, [_Z14AbstructKernelI20DebyeHuckelPotentialIfEfJddddEEvT_PT0_DpT1__param_4];
	ld.param.f64 	%fd4, [_Z14AbstructKernelI20DebyeHuckelPotentialIfEfJddddEEvT_PT0_DpT1__param_5];
	cvta.to.global.u64 	%rd2, %rd1;
	mov.u32 	%r1, %ctaid.x;
	mov.u32 	%r2, %ntid.x;
	mov.u32 	%r3, %tid.x;
	mad.lo.s32 	%r4, %r1, %r2, %r3;
	cvt.rn.f32.f64 	%f1, %fd1;
	cvt.rn.f32.f64 	%f2, %fd2;
	cvt.rn.f32.f64 	%f3, %fd3;
	cvt.rn.f32.f64 	%f4, %fd4;
	sub.f32 	%f5, %f1, %f2;
	mul.f32 	%f6, %f5, %f5;
	rsqrt.approx.f32 	%f7, %f6;
	neg.f32 	%f8, %f4;
	mul.f32 	%f9, %f6, %f8;
	mul.f32 	%f10, %f9, %f7;
	fma.rn.f32 	%f11, %f10, 0f3BBB989D, 0f3F000000;
	cvt.sat.f32.f32 	%f12, %f11;
	mov.f32 	%f13, 0f4B400001;
	mov.f32 	%f14, 0f437C0000;
	fma.rm.f32 	%f15, %f12, %f14, %f13;
	add.f32 	%f16, %f15, 0fCB40007F;
	neg.f32 	%f17, %f16;
	fma.rn.f32 	%f18, %f10, 0f3FB8AA3B, %f17;
	fma.rn.f32 	%f19, %f10, 0f32A57060, %f18;
	mov.b32 	%r5, %f15;
	shl.b32 	%r6, %r5, 23;
	mov.b32 	%f20, %r6;
	ex2.approx.ftz.f32 	%f21, %f19;
	mul.f32 	%f22, %f21, %f20;
	mul.f32 	%f23, %f22, %f3;
	mul.wide.u32 	%rd3, %r4, 4;
	add.s64 	%rd4, %rd2, %rd3;
	ld.global.f32 	%f24, [%rd4];
	fma.rn.f32 	%f25, %f7, %f23, %f24;
	st.global.f32 	[%rd4], %f25;
	ret;

}
	// .globl	_ZN3cub18CUB_300001_SM_10006detail11EmptyKernelIvEEvv
.visible .entry _ZN3cub18CUB_300001_SM_10006detail11EmptyKernelIvEEvv()
{


	ret;

}
	// .globl	_ZN3cub18CUB_300001_SM_10006detail8for_each13static_kernelINS2_12policy_hub_t12policy_500_tEmN6thrust24THRUST_300001_SM_1000_NS8cuda_cub20__uninitialized_fill7functorINS7_10device_ptrIfEEfEEEEvT0_T1_
.visible .entry _ZN3cub18CUB_300001_SM_10006detail8for_each13static_kernelINS2_12policy_hub_t12policy_500_tEmN6thrust24THRUST_300001_SM_1000_NS8cuda_cub20__uninitialized_fill7functorINS7_10device_ptrIfEEfEEEEvT0_T1_(
	.param .u64 _ZN3cub18CUB_300001_SM_10006detail8for_each13static_kernelINS2_12policy_hub_t12policy_500_tEmN6thrust24THRUST_300001_SM_1000_NS8cuda_cub20__uninitialized_fill7functorINS7_10device_ptrIfEEfEEEEvT0_T1__param_0,
	.param .align 8 .b8 _ZN3cub18CUB_300001_SM_10006detail8for_each13static_kernelINS2_12policy_hub_t12policy_500_tEmN6thrust24THRUST_300001_SM_1000_NS8cuda_cub20__uninitialized_fill7functorINS7_10device_ptrIfEEfEEEEvT0_T1__param_1[16]
)
.maxntid 256
{
	.reg .pred 	%p<4>;
	.reg .b16 	%rs<5>;
	.reg .b32 	%r<10>;
	.reg .b32 	%f<3>;
	.reg .b64 	%rd<16>;

	ld.param.f32 	%f2, [_ZN3cub18CUB_300001_SM_10006detail8for_each13static_kernelINS2_12policy_hub_t12policy_500_tEmN6thrust24THRUST_300001_SM_1000_NS8cuda_cub20__uninitialized_fill7functorINS7_10device_ptrIfEEfEEEEvT0_T1__param_1+8];
	ld.param.u64 	%rd4, [_ZN3cub18CUB_300001_SM_10006detail8for_each13static_kernelINS2_12policy_hub_t12policy_500_tEmN6thrust24THRUST_300001_SM_1000_NS8cuda_cub20__uninitialized_fill7functorINS7_10device_ptrIfEEfEEEEvT0_T1__param_1];
	ld.param.u64 	%rd5, [_ZN3cub18CUB_300001_SM_10006detail8for_each13static_kernelINS2_12policy_hub_t12policy_500_tEmN6thrust24THRUST_300001_SM_1000_NS8cuda_cub20__uninitialized_fill7functorINS7_10device_ptrIfEEfEEEEvT0_T1__param_0];
	mov.u32 	%r7, %ctaid.x;
	mul.wide.u32 	%rd1, %r7, 512;
	sub.s64 	%rd2, %rd5, %rd1;
	setp.lt.u64 	%p1, %rd2, 512;
	@%p1 bra 	$L__BB3_2;
	mov.u32 	%r9, %tid.x;
	cvta.to.global.u64 	%rd11, %rd4;
	cvt.u64.u32 	%rd12, %r9;
	add.s64 	%rd13, %rd1, %rd12;
	shl.b64 	%rd14, %rd13, 2;
	add.s64 	%rd15, %rd11, %rd14;
	st.global.f32 	[%rd15], %f2;
	st.global.f32 	[%rd15+1024], %f2;
	bra.uni 	$L__BB3_6;
$L__BB3_2:
	cvta.to.global.u64 	%rd6, %rd4;
	mov.u32 	%r1, %tid.x;
	cvt.u64.u32 	%rd7, %r1;
	setp.le.u64 	%p2, %rd2, %rd7;
	add.s64 	%rd8, %rd1, %rd7;
	shl.b64 	%rd9, %rd8, 2;
	add.s64 	%rd3, %rd6, %rd9;
	@%p2 bra 	$L__BB3_4;
	st.global.f32 	[%rd3], %f2;
$L__BB3_4:
	add.s32 	%r8, %r1, 256;
	cvt.u64.u32 	%rd10, %r8;
	setp.le.u64 	%p3, %rd2, %rd10;
	@%p3 bra 	$L__BB3_6;
	st.global.f32 	[%rd3+1024], %f2;
$L__BB3_6:
	ret;

}


// ===== COMPILED SASS (sm_100) =====

	.target	sm_100

	.elftype	@"ET_EXEC"


//--------------------- .note.nv.tkinfo           --------------------------
	.section	.note.nv.tkinfo,"",@"SHT_NOTE"
	.sectionflags	@"SHF_NOTE_NV_TKINFO"
	.tkinfo
        /*0018*/ 	.word	0x00000002
        /*0030*/ 	.string	""
        /*0030*/ 	.string	"ptxas"
        /*0030*/ 	.string	"Cuda compilation tools, release 13.0, V13.0.88"
        /*0030*/ 	.string	"Build cuda_13.0.r13.0/compiler.36424714_0"
        /*0030*/ 	.string	"-arch sm_100 -m 64 "



//--------------------- .note.nv.cuinfo           --------------------------
	.section	.note.nv.cuinfo,"",@"SHT_NOTE"
	.sectionflags	@"SHF_NOTE_NV_CUINFO"
        /*0018*/ 	.short	0x0002
        /*001a*/ 	.short	0x0064
        /*001c*/ 	.short	0x0082
	.zero		2


//--------------------- .nv.info                  --------------------------
	.section	.nv.info,"",@"SHT_CUDA_INFO"
	.align	4


	//----- nvinfo : EIATTR_REGCOUNT
	.align		4
        /*0000*/ 	.byte	0x04, 0x2f
        /*0002*/ 	.short	(.L_44 - .L_43)
	.align		4
.L_43:
        /*0004*/ 	.word	index@(_Z14AbstructKernelI21HarmonicBondPotentialIfEfJdddEEvT_PT0_DpT1_)
        /*0008*/ 	.word	0x00000009


	//----- nvinfo : EIATTR_FRAME_SIZE
	.align		4
.L_44:
        /*000c*/ 	.byte	0x04, 0x11
        /*000e*/ 	.short	(.L_46 - .L_45)
	.align		4
.L_45:
        /*0010*/ 	.word	index@(_Z14AbstructKernelI21HarmonicBondPotentialIfEfJdddEEvT_PT0_DpT1_)
        /*0014*/ 	.word	0x00000000


	//----- nvinfo : EIATTR_REGCOUNT
	.align		4
.L_46:
        /*0018*/ 	.byte	0x04, 0x2f
        /*001a*/ 	.short	(.L_48 - .L_47)
	.align		4
.L_47:
        /*001c*/ 	.word	index@(_Z14AbstructKernelI20DebyeHuckelPotentialIfEfJddddEEvT_PT0_DpT1_)
        /*0020*/ 	.word	0x0000000c


	//----- nvinfo : EIATTR_FRAME_SIZE
	.align		4
.L_48:
        /*0024*/ 	.byte	0x04, 0x11
        /*0026*/ 	.short	(.L_50 - .L_49)
	.align		4
.L_49:
        /*0028*/ 	.word	index@(_Z14AbstructKernelI20DebyeHuckelPotentialIfEfJddddEEvT_PT0_DpT1_)
        /*002c*/ 	.word	0x00000000


	//----- nvinfo : EIATTR_REGCOUNT
	.align		4
.L_50:
        /*0030*/ 	.byte	0x04, 0x2f
        /*0032*/ 	.short	(.L_52 - .L_51)
	.align		4
.L_51:
        /*0034*/ 	.word	index@(_ZN3cub18CUB_300001_SM_10006detail11EmptyKernelIvEEvv)
        /*0038*/ 	.word	0x00000004


	//----- nvinfo : EIATTR_FRAME_SIZE
	.align		4
.L_52:
        /*003c*/ 	.byte	0x04, 0x11
        /*003e*/ 	.short	(.L_54 - .L_53)
	.align		4
.L_53:
        /*0040*/ 	.word	index@(_ZN3cub18CUB_300001_SM_10006detail11EmptyKernelIvEEvv)
        /*0044*/ 	.word	0x00000000


	//----- nvinfo : EIATTR_REGCOUNT
	.align		4
.L_54:
        /*0048*/ 	.byte	0x04, 0x2f
        /*004a*/ 	.short	(.L_56 - .L_55)
	.align		4
.L_55:
        /*004c*/ 	.word	index@(_ZN3cub18CUB_300001_SM_10006detail8for_each13static_kernelINS2_12policy_hub_t12policy_500_tEmN6thrust24THRUST_300001_SM_1000_NS8cuda_cub20__uninitialized_fill7functorINS7_10device_ptrIfEEfEEEEvT0_T1_)
        /*0050*/ 	.word	0x00000008


	//----- nvinfo : EIATTR_FRAME_SIZE
	.align		4
.L_56:
        /*0054*/ 	.byte	0x04, 0x11
        /*0056*/ 	.short	(.L_58 - .L_57)
	.align		4
.L_57:
        /*0058*/ 	.word	index@(_ZN3cub18CUB_300001_SM_10006detail8for_each13static_kernelINS2_12policy_hub_t12policy_500_tEmN6thrust24THRUST_300001_SM_1000_NS8cuda_cub20__uninitialized_fill7functorINS7_10device_ptrIfEEfEEEEvT0_T1_)
        /*005c*/ 	.word	0x00000000


	//----- nvinfo : EIATTR_MIN_STACK_SIZE
	.align		4
.L_58:
        /*0060*/ 	.byte	0x04, 0x12
        /*0062*/ 	.short	(.L_60 - .L_59)
	.align		4
.L_59:
        /*0064*/ 	.word	index@(_ZN3cub18CUB_300001_SM_10006detail8for_each13static_kernelINS2_12policy_hub_t12policy_500_tEmN6thrust24THRUST_300001_SM_1000_NS8cuda_cub20__uninitialized_fill7functorINS7_10device_ptrIfEEfEEEEvT0_T1_)
        /*0068*/ 	.word	0x00000000


	//----- nvinfo : EIATTR_MIN_STACK_SIZE
	.align		4
.L_60:
        /*006c*/ 	.byte	0x04, 0x12
        /*006e*/ 	.short	(.L_62 - .L_61)
	.align		4
.L_61:
        /*0070*/ 	.word	index@(_ZN3cub18CUB_300001_SM_10006detail11EmptyKernelIvEEvv)
        /*0074*/ 	.word	0x00000000


	//----- nvinfo : EIATTR_MIN_STACK_SIZE
	.align		4
.L_62:
        /*0078*/ 	.byte	0x04, 0x12
        /*007a*/ 	.short	(.L_64 - .L_63)
	.align		4
.L_63:
        /*007c*/ 	.word	index@(_Z14AbstructKernelI20DebyeHuckelPotentialIfEfJddddEEvT_PT0_DpT1_)
        /*0080*/ 	.word	0x00000000


	//----- nvinfo : EIATTR_MIN_STACK_SIZE
	.align		4
.L_64:
        /*0084*/ 	.byte	0x04, 0x12
        /*0086*/ 	.short	(.L_66 - .L_65)
	.align		4
.L_65:
        /*0088*/ 	.word	index@(_Z14AbstructKernelI21HarmonicBondPotentialIfEfJdddEEvT_PT0_DpT1_)
        /*008c*/ 	.word	0x00000000
.L_66:


//--------------------- .nv.compat                --------------------------
	.section	.nv.compat,"",@"SHT_CUDA_COMPAT_INFO"
	.align	4
        /*0000*/ 	.byte	0x02, 0x09, 0x00, 0x00, 0x02, 0x02, 0x01, 0x00, 0x02, 0x05, 0x05, 0x00, 0x03, 0x07, 0x01, 0x01
        /*0010*/ 	.byte	0x02, 0x03, 0x00, 0x00, 0x02, 0x06, 0x01, 0x00, 0x04, 0x0b, 0x08, 0x00, 0x01, 0x00, 0x00, 0x00
        /*0020*/ 	.byte	0x00, 0x00, 0x00, 0x00


//--------------------- .nv.info._ZN3cub18CUB_300001_SM_10006detail8for_each13static_kernelINS2_12policy_hub_t12policy_500_tEmN6thrust24THRUST_300001_SM_1000_NS8cuda_cub20__uninitialized_fill7functorINS7_10device_ptrIfEEfEEEEvT0_T1_ --------------------------
	.section	.nv.info._ZN3cub18CUB_300001_SM_10006detail8for_each13static_kernelINS2_12policy_hub_t12policy_500_tEmN6thrust24THRUST_300001_SM_1000_NS8cuda_cub20__uninitialized_fill7functorINS7_10device_ptrIfEEfEEEEvT0_T1_,"",@"SHT_CUDA_INFO"
	.sectionflags	@""
	.align	4


	//----- nvinfo : EIATTR_CUDA_API_VERSION
	.align		4
        /*0000*/ 	.byte	0x04, 0x37
        /*0002*/ 	.short	(.L_68 - .L_67)
.L_67:
        /*0004*/ 	.word	0x00000082


	//----- nvinfo : EIATTR_KPARAM_INFO
	.align		4
.L_68:
        /*0008*/ 	.byte	0x04, 0x17
        /*000a*/ 	.short	(.L_70 - .L_69)
.L_69:
        /*000c*/ 	.word	0x00000000
        /*0010*/ 	.short	0x0001
        /*0012*/ 	.short	0x0008
        /*0014*/ 	.byte	0x00, 0xf0, 0x41, 0x00


	//----- nvinfo : EIATTR_KPARAM_INFO
	.align		4
.L_70:
        /*0018*/ 	.byte	0x04, 0x17
        /*001a*/ 	.short	(.L_72 - .L_71)
.L_71:
        /*001c*/ 	.word	0x00000000
        /*0020*/ 	.short	0x0000
        /*0022*/ 	.short	0x0000
        /*0024*/ 	.byte	0x00, 0xf0, 0x21, 0x00


	//----- nvinfo : EIATTR_SPARSE_MMA_MASK
	.align		4
.L_72:
        /*0028*/ 	.byte	0x03, 0x50
        /*002a*/ 	.short	0x0000


	//----- nvinfo : EIATTR_MAXREG_COUNT
	.align		4
        /*002c*/ 	.byte	0x03, 0x1b
        /*002e*/ 	.short	0x00ff


	//----- nvinfo : EIATTR_MERCURY_ISA_VERSION
	.align		4
        /*0030*/ 	.byte	0x03, 0x5f
        /*0032*/ 	.short	0x0101


	//----- nvinfo : EIATTR_VRC_CTA_INIT_COUNT
	.align		4
        /*0034*/ 	.byte	0x02, 0x4a
	.zero		1
	.zero		1


	//----- nvinfo : EIATTR_EXIT_INSTR_OFFSETS
	.align		4
        /*0038*/ 	.byte	0x04, 0x1c
        /*003a*/ 	.short	(.L_74 - .L_73)


	//   ....[0]....
.L_73:
        /*003c*/ 	.word	0x00000130


	//   ....[1]....
        /*0040*/ 	.word	0x00000230


	//   ....[2]....
        /*0044*/ 	.word	0x00000260


	//----- nvinfo : EIATTR_MAX_THREADS
	.align		4
.L_74:
        /*0048*/ 	.byte	0x04, 0x05
        /*004a*/ 	.short	(.L_76 - .L_75)
.L_75:
        /*004c*/ 	.word	0x00000100
        /*0050*/ 	.word	0x00000001
        /*0054*/ 	.word	0x00000001


	//----- nvinfo : EIATTR_CBANK_PARAM_SIZE
	.align		4
.L_76:
        /*0058*/ 	.byte	0x03, 0x19
        /*005a*/ 	.short	0x0018


	//----- nvinfo : EIATTR_PARAM_CBANK
	.align		4
        /*005c*/ 	.byte	0x04, 0x0a
        /*005e*/ 	.short	(.L_78 - .L_77)
	.align		4
.L_77:
        /*0060*/ 	.word	index@(.nv.constant0._ZN3cub18CUB_300001_SM_10006detail8for_each13static_kernelINS2_12policy_hub_t12policy_500_tEmN6thrust24THRUST_300001_SM_1000_NS8cuda_cub20__uninitialized_fill7functorINS7_10device_ptrIfEEfEEEEvT0_T1_)
        /*0064*/ 	.short	0x0380
        /*0066*/ 	.short	0x0018


	//----- nvinfo : EIATTR_SW_WAR
	.align		4
.L_78:
        /*0068*/ 	.byte	0x04, 0x36
        /*006a*/ 	.short	(.L_80 - .L_79)
.L_79:
        /*006c*/ 	.word	0x00000008
.L_80:


//--------------------- .nv.info._ZN3cub18CUB_300001_SM_10006detail11EmptyKernelIvEEvv --------------------------
	.section	.nv.info._ZN3cub18CUB_300001_SM_10006detail11EmptyKernelIvEEvv,"",@"SHT_CUDA_INFO"
	.sectionflags	@""
	.align	4


	//----- nvinfo : EIATTR_CUDA_API_VERSION
	.align		4
        /*0000*/ 	.byte	0x04, 0x37
        /*0002*/ 	.short	(.L_82 - .L_81)
.L_81:
        /*0004*/ 	.word	0x00000082


	//----- nvinfo : EIATTR_SPARSE_MMA_MASK
	.align		4
.L_82:
        /*0008*/ 	.byte	0x03, 0x50
        /*000a*/ 	.short	0x0000


	//----- nvinfo : EIATTR_MAXREG_COUNT
	.align		4
        /*000c*/ 	.byte	0x03, 0x1b
        /*000e*/ 	.short	0x00ff


	//----- nvinfo : EIATTR_MERCURY_ISA_VERSION
	.align		4
        /*0010*/ 	.byte	0x03, 0x5f
        /*0012*/ 	.short	0x0101


	//----- nvinfo : EIATTR_VRC_CTA_INIT_COUNT
	.align		4
        /*0014*/ 	.byte	0x02, 0x4a
	.zero		1
	.zero		1


	//----- nvinfo : EIATTR_EXIT_INSTR_OFFSETS
	.align		4
        /*0018*/ 	.byte	0x04, 0x1c
        /*001a*/ 	.short	(.L_84 - .L_83)


	//   ....[0]....
.L_83:
        /*001c*/ 	.word	0x00000010


	//----- nvinfo : EIATTR_SW_WAR
	.align		4
.L_84:
        /*0020*/ 	.byte	0x04, 0x36
        /*0022*/ 	.short	(.L_86 - .L_85)
.L_85:
        /*0024*/ 	.word	0x00000008
.L_86:


//--------------------- .nv.info._Z14AbstructKernelI20DebyeHuckelPotentialIfEfJddddEEvT_PT0_DpT1_ --------------------------
	.section	.nv.info._Z14AbstructKernelI20DebyeHuckelPotentialIfEfJddddEEvT_PT0_DpT1_,"",@"SHT_CUDA_INFO"
	.sectionflags	@""
	.align	4


	//----- nvinfo : EIATTR_CUDA_API_VERSION
	.align		4
        /*0000*/ 	.byte	0x04, 0x37
        /*0002*/ 	.short	(.L_88 - .L_87)
.L_87:
        /*0004*/ 	.word	0x00000082


	//----- nvinfo : EIATTR_KPARAM_INFO
	.align		4
.L_88:
        /*0008*/ 	.byte	0x04, 0x17
        /*000a*/ 	.short	(.L_90 - .L_89)
.L_89:
        /*000c*/ 	.word	0x00000000
        /*0010*/ 	.short	0x0005
        /*0012*/ 	.short	0x0028
        /*0014*/ 	.byte	0x00, 0xf0, 0x21, 0x00


	//----- nvinfo : EIATTR_KPARAM_INFO
	.align		4
.L_90:
        /*0018*/ 	.byte	0x04, 0x17
        /*001a*/ 	.short	(.L_92 - .L_91)
.L_91:
        /*001c*/ 	.word	0x00000000
        /*0020*/ 	.short	0x0004
        /*0022*/ 	.short	0x0020
        /*0024*/ 	.byte	0x00, 0xf0, 0x21, 0x00


	//----- nvinfo : EIATTR_KPARAM_INFO
	.align		4
.L_92:
        /*0028*/ 	.byte	0x04, 0x17
        /*002a*/ 	.short	(.L_94 - .L_93)
.L_93:
        /*002c*/ 	.word	0x00000000
        /*0030*/ 	.short	0x0003
        /*0032*/ 	.short	0x0018
        /*0034*/ 	.byte	0x00, 0xf0, 0x21, 0x00


	//----- nvinfo : EIATTR_KPARAM_INFO
	.align		4
.L_94:
        /*0038*/ 	.byte	0x04, 0x17
        /*003a*/ 	.short	(.L_96 - .L_95)
.L_95:
        /*003c*/ 	.word	0x00000000
        /*0040*/ 	.short	0x0002
        /*0042*/ 	.short	0x0010
        /*0044*/ 	.byte	0x00, 0xf0, 0x21, 0x00


	//----- nvinfo : EIATTR_KPARAM_INFO
	.align		4
.L_96:
        /*0048*/ 	.byte	0x04, 0x17
        /*004a*/ 	.short	(.L_98 - .L_97)
.L_97:
        /*004c*/ 	.word	0x00000000
        /*0050*/ 	.short	0x0001
        /*0052*/ 	.short	0x0008
        /*0054*/ 	.byte	0x00, 0xf5, 0x21, 0x00


	//----- nvinfo : EIATTR_KPARAM_INFO
	.align		4
.L_98:
        /*0058*/ 	.byte	0x04, 0x17
        /*005a*/ 	.short	(.L_100 - .L_99)
.L_99:
        /*005c*/ 	.word	0x00000000
        /*0060*/ 	.short	0x0000
        /*0062*/ 	.short	0x0000
        /*0064*/ 	.byte	0x00, 0xf0, 0x05, 0x00


	//----- nvinfo : EIATTR_SPARSE_MMA_MASK
	.align		4
.L_100:
        /*0068*/ 	.byte	0x03, 0x50
        /*006a*/ 	.short	0x0000


	//----- nvinfo : EIATTR_MAXREG_COUNT
	.align		4
        /*006c*/ 	.byte	0x03, 0x1b
        /*006e*/ 	.short	0x00ff


	//----- nvinfo : EIATTR_MERCURY_ISA_VERSION
	.align		4
        /*0070*/ 	.byte	0x03, 0x5f
        /*0072*/ 	.short	0x0101


	//----- nvinfo : EIATTR_VRC_CTA_INIT_COUNT
	.align		4
        /*0074*/ 	.byte	0x02, 0x4a
	.zero		1
	.zero		1


	//----- nvinfo : EIATTR_EXIT_INSTR_OFFSETS
	.align		4
        /*0078*/ 	.byte	0x04, 0x1c
        /*007a*/ 	.short	(.L_102 - .L_101)


	//   ....[0]....
.L_101:
        /*007c*/ 	.word	0x00000250


	//----- nvinfo : EIATTR_CBANK_PARAM_SIZE
	.align		4
.L_102:
        /*0080*/ 	.byte	0x03, 0x19
        /*0082*/ 	.short	0x0030


	//----- nvinfo : EIATTR_PARAM_CBANK
	.align		4
        /*0084*/ 	.byte	0x04, 0x0a
        /*0086*/ 	.short	(.L_104 - .L_103)
	.align		4
.L_103:
        /*0088*/ 	.word	index@(.nv.constant0._Z14AbstructKernelI20DebyeHuckelPotentialIfEfJddddEEvT_PT0_DpT1_)
        /*008c*/ 	.short	0x0380
        /*008e*/ 	.short	0x0030


	//----- nvinfo : EIATTR_SW_WAR
	.align		4
.L_104:
        /*0090*/ 	.byte	0x04, 0x36
        /*0092*/ 	.short	(.L_106 - .L_105)
.L_105:
        /*0094*/ 	.word	0x00000008
.L_106:


//--------------------- .nv.info._Z14AbstructKernelI21HarmonicBondPotentialIfEfJdddEEvT_PT0_DpT1_ --------------------------
	.section	.nv.info._Z14AbstructKernelI21HarmonicBondPotentialIfEfJdddEEvT_PT0_DpT1_,"",@"SHT_CUDA_INFO"
	.sectionflags	@""
	.align	4


	//----- nvinfo : EIATTR_CUDA_API_VERSION
	.align		4
        /*0000*/ 	.byte	0x04, 0x37
        /*0002*/ 	.short	(.L_108 - .L_107)
.L_107:
        /*0004*/ 	.word	0x00000082


	//----- nvinfo : EIATTR_KPARAM_INFO
	.align		4
.L_108:
        /*0008*/ 	.byte	0x04, 0x17
        /*000a*/ 	.short	(.L_110 - .L_109)
.L_109:
        /*000c*/ 	.word	0x00000000
        /*0010*/ 	.short	0x0004
        /*0012*/ 	.short	0x0020
        /*0014*/ 	.byte	0x00, 0xf0, 0x21, 0x00


	//----- nvinfo : EIATTR_KPARAM_INFO
	.align		4
.L_110:
        /*0018*/ 	.byte	0x04, 0x17
        /*001a*/ 	.short	(.L_112 - .L_111)
.L_111:
        /*001c*/ 	.word	0x00000000
        /*0020*/ 	.short	0x0003
        /*0022*/ 	.short	0x0018
        /*0024*/ 	.byte	0x00, 0xf0, 0x21, 0x00


	//----- nvinfo : EIATTR_KPARAM_INFO
	.align		4
.L_112:
        /*0028*/ 	.byte	0x04, 0x17
        /*002a*/ 	.short	(.L_114 - .L_113)
.L_113:
        /*002c*/ 	.word	0x00000000
        /*0030*/ 	.short	0x0002
        /*0032*/ 	.short	0x0010
        /*0034*/ 	.byte	0x00, 0xf0, 0x21, 0x00


	//----- nvinfo : EIATTR_KPARAM_INFO
	.align		4
.L_114:
        /*0038*/ 	.byte	0x04, 0x17
        /*003a*/ 	.short	(.L_116 - .L_115)
.L_115:
        /*003c*/ 	.word	0x00000000
        /*0040*/ 	.short	0x0001
        /*0042*/ 	.short	0x0008
        /*0044*/ 	.byte	0x00, 0xf5, 0x21, 0x00


	//----- nvinfo : EIATTR_KPARAM_INFO
	.align		4
.L_116:
        /*0048*/ 	.byte	0x04, 0x17
        /*004a*/ 	.short	(.L_118 - .L_117)
.L_117:
        /*004c*/ 	.word	0x00000000
        /*0050*/ 	.short	0x0000
        /*0052*/ 	.short	0x0000
        /*0054*/ 	.byte	0x00, 0xf0, 0x05, 0x00


	//----- nvinfo : EIATTR_SPARSE_MMA_MASK
	.align		4
.L_118:
        /*0058*/ 	.byte	0x03, 0x50
        /*005a*/ 	.short	0x0000


	//----- nvinfo : EIATTR_MAXREG_COUNT
	.align		4
        /*005c*/ 	.byte	0x03, 0x1b
        /*005e*/ 	.short	0x00ff


	//----- nvinfo : EIATTR_MERCURY_ISA_VERSION
	.align		4
        /*0060*/ 	.byte	0x03, 0x5f
        /*0062*/ 	.short	0x0101


	//----- nvinfo : EIATTR_VRC_CTA_INIT_COUNT
	.align		4
        /*0064*/ 	.byte	0x02, 0x4a
	.zero		1
	.zero		1


	//----- nvinfo : EIATTR_EXIT_INSTR_OFFSETS
	.align		4
        /*0068*/ 	.byte	0x04, 0x1c
        /*006a*/ 	.short	(.L_120 - .L_119)


	//   ....[0]....
.L_119:
        /*006c*/ 	.word	0x00000120


	//----- nvinfo : EIATTR_CBANK_PARAM_SIZE
	.align		4
.L_120:
        /*0070*/ 	.byte	0x03, 0x19
        /*0072*/ 	.short	0x0028


	//----- nvinfo : EIATTR_PARAM_CBANK
	.align		4
        /*0074*/ 	.byte	0x04, 0x0a
        /*0076*/ 	.short	(.L_122 - .L_121)
	.align		4
.L_121:
        /*0078*/ 	.word	index@(.nv.constant0._Z14AbstructKernelI21HarmonicBondPotentialIfEfJdddEEvT_PT0_DpT1_)
        /*007c*/ 	.short	0x0380
        /*007e*/ 	.short	0x0028


	//----- nvinfo : EIATTR_SW_WAR
	.align		4
.L_122:
        /*0080*/ 	.byte	0x04, 0x36
        /*0082*/ 	.short	(.L_124 - .L_123)
.L_123:
        /*0084*/ 	.word	0x00000008
.L_124:


//--------------------- .nv.callgraph             --------------------------
	.section	.nv.callgraph,"",@"SHT_CUDA_CALLGRAPH"
	.align	4
	.sectionentsize	8
	.align		4
        /*0000*/ 	.word	0x00000000
	.align		4
        /*0004*/ 	.word	0xffffffff
	.align		4
        /*0008*/ 	.word	0x00000000
	.align		4
        /*000c*/ 	.word	0xfffffffe
	.align		4
        /*0010*/ 	.word	0x00000000
	.align		4
        /*0014*/ 	.word	0xfffffffd
	.align		4
        /*0018*/ 	.word	0x00000000
	.align		4
        /*001c*/ 	.word	0xfffffffc


//--------------------- .nv.constant4             --------------------------
	.section	.nv.constant4,"a",@progbits
	.align	8
	.align		8
.nv.constant4:
        /*0000*/ 	.dword	_ZN34_INTERNAL_735d7d26_4_k_cu_eaeb9a994cuda3std3__45__cpo5beginE
	.align		8
        /*0008*/ 	.dword	_ZN34_INTERNAL_735d7d26_4_k_cu_eaeb9a994cuda3std3__45__cpo3endE
	.align		8
        /*0010*/ 	.dword	_ZN34_INTERNAL_735d7d26_4_k_cu_eaeb9a994cuda3std3__45__cpo6cbeginE
	.align		8
        /*0018*/ 	.dword	_ZN34_INTERNAL_735d7d26_4_k_cu_eaeb9a994cuda3std3__45__cpo4cendE
	.align		8
        /*0020*/ 	.dword	_ZN34_INTERNAL_735d7d26_4_k_cu_eaeb9a994cuda3std3__45__cpo6rbeginE
	.align		8
        /*0028*/ 	.dword	_ZN34_INTERNAL_735d7d26_4_k_cu_eaeb9a994cuda3std3__45__cpo4rendE
	.align		8
        /*0030*/ 	.dword	_ZN34_INTERNAL_735d7d26_4_k_cu_eaeb9a994cuda3std3__45__cpo7crbeginE
	.align		8
        /*0038*/ 	.dword	_ZN34_INTERNAL_735d7d26_4_k_cu_eaeb9a994cuda3std3__45__cpo5crendE
	.align		8
        /*0040*/ 	.dword	_ZN34_INTERNAL_735d7d26_4_k_cu_eaeb9a994cuda3std3__436_GLOBAL__N__735d7d26_4_k_cu_eaeb9a996ignoreE
	.align		8
        /*0048*/ 	.dword	_ZN34_INTERNAL_735d7d26_4_k_cu_eaeb9a994cuda3std3__419piecewise_constructE
	.align		8
        /*0050*/ 	.dword	_ZN34_INTERNAL_735d7d26_4_k_cu_eaeb9a994cuda3std3__48in_placeE
	.align		8
        /*0058*/ 	.dword	_ZN34_INTERNAL_735d7d26_4_k_cu_eaeb9a994cuda3std3__420unreachable_sentinelE
	.align		8
        /*0060*/ 	.dword	_ZN34_INTERNAL_735d7d26_4_k_cu_eaeb9a994cuda3std3__47nulloptE
	.align		8
        /*0068*/ 	.dword	_ZN34_INTERNAL_735d7d26_4_k_cu_eaeb9a994cuda3std3__48unexpectE
	.align		8
        /*0070*/ 	.dword	_ZN34_INTERNAL_735d7d26_4_k_cu_eaeb9a994cuda3std6ranges3__45__cpo4swapE
	.align		8
        /*0078*/ 	.dword	_ZN34_INTERNAL_735d7d26_4_k_cu_eaeb9a994cuda3std6ranges3__45__cpo9iter_moveE
	.align		8
        /*0080*/ 	.dword	_ZN34_INTERNAL_735d7d26_4_k_cu_eaeb9a994cuda3std6ranges3__45__cpo5beginE
	.align		8
        /*0088*/ 	.dword	_ZN34_INTERNAL_735d7d26_4_k_cu_eaeb9a994cuda3std6ranges3__45__cpo3endE
	.align		8
        /*0090*/ 	.dword	_ZN34_INTERNAL_735d7d26_4_k_cu_eaeb9a994cuda3std6ranges3__45__cpo6cbeginE
	.align		8
        /*0098*/ 	.dword	_ZN34_INTERNAL_735d7d26_4_k_cu_eaeb9a994cuda3std6ranges3__45__cpo4cendE
	.align		8
        /*00a0*/ 	.dword	_ZN34_INTERNAL_735d7d26_4_k_cu_eaeb9a994cuda3std6ranges3__45__cpo7advanceE
	.align		8
        /*00a8*/ 	.dword	_ZN34_INTERNAL_735d7d26_4_k_cu_eaeb9a994cuda3std6ranges3__45__cpo9iter_swapE
	.align		8
        /*00b0*/ 	.dword	_ZN34_INTERNAL_735d7d26_4_k_cu_eaeb9a994cuda3std6ranges3__45__cpo4nextE
	.align		8
        /*00b8*/ 	.dword	_ZN34_INTERNAL_735d7d26_4_k_cu_eaeb9a994cuda3std6ranges3__45__cpo4prevE
	.align		8
        /*00c0*/ 	.dword	_ZN34_INTERNAL_735d7d26_4_k_cu_eaeb9a994cuda3std6ranges3__45__cpo4dataE
	.align		8
        /*00c8*/ 	.dword	_ZN34_INTERNAL_735d7d26_4_k_cu_eaeb9a994cuda3std6ranges3__45__cpo5cdataE
	.align		8
        /*00d0*/ 	.dword	_ZN34_INTERNAL_735d7d26_4_k_cu_eaeb9a994cuda3std6ranges3__45__cpo4sizeE
	.align		8
        /*00d8*/ 	.dword	_ZN34_INTERNAL_735d7d26_4_k_cu_eaeb9a994cuda3std6ranges3__45__cpo5ssizeE
	.align		8
        /*00e0*/ 	.dword	_ZN34_INTERNAL_735d7d26_4_k_cu_eaeb9a994cuda3std6ranges3__45__cpo8distanceE
	.align		8
        /*00e8*/ 	.dword	_ZN34_INTERNAL_735d7d26_4_k_cu_eaeb9a996thrust24THRUST_300001_SM_1000_NS8cuda_cub3parE
	.align		8
        /*00f0*/ 	.dword	_ZN34_INTERNAL_735d7d26_4_k_cu_eaeb9a996thrust24THRUST_300001_SM_1000_NS8cuda_cub10par_nosyncE
	.align		8
        /*00f8*/ 	.dword	_ZN34_INTERNAL_735d7d26_4_k_cu_eaeb9a996thrust24THRUST_300001_SM_1000_NS6system6detail10sequential3seqE
	.align		8
        /*0100*/ 	.dword	_ZN34_INTERNAL_735d7d26_4_k_cu_eaeb9a996thrust24THRUST_300001_SM_1000_NS12placeholders2_1E
	.align		8
        /*0108*/ 	.dword	_ZN34_INTERNAL_735d7d26_4_k_cu_eaeb9a996thrust24THRUST_300001_SM_1000_NS12placeholders2_2E
	.align		8
        /*0110*/ 	.dword	_ZN34_INTERNAL_735d7d26_4_k_cu_eaeb9a996thrust24THRUST_300001_SM_1000_NS12placeholders2_3E
	.align		8
        /*0118*/ 	.dword	_ZN34_INTERNAL_735d7d26_4_k_cu_eaeb9a996thrust24THRUST_300001_SM_1000_NS12placeholders2_4E
	.align		8
        /*0120*/ 	.dword	_ZN34_INTERNAL_735d7d26_4_k_cu_eaeb9a996thrust24THRUST_300001_SM_1000_NS12placeholders2_5E
	.align		8
        /*0128*/ 	.dword	_ZN34_INTERNAL_735d7d26_4_k_cu_eaeb9a996thrust24THRUST_300001_SM_1000_NS12placeholders2_6E
	.align		8
        /*0130*/ 	.dword	_ZN34_INTERNAL_735d7d26_4_k_cu_eaeb9a996thrust24THRUST_300001_SM_1000_NS12placeholders2_7E
	.align		8
        /*0138*/ 	.dword	_ZN34_INTERNAL_735d7d26_4_k_cu_eaeb9a996thrust24THRUST_300001_SM_1000_NS12placeholders2_8E
	.align		8
        /*0140*/ 	.dword	_ZN34_INTERNAL_735d7d26_4_k_cu_eaeb9a996thrust24THRUST_300001_SM_1000_NS12placeholders2_9E
	.align		8
        /*0148*/ 	.dword	_ZN34_INTERNAL_735d7d26_4_k_cu_eaeb9a996thrust24THRUST_300001_SM_1000_NS12placeholders3_10E
	.align		8
        /*0150*/ 	.dword	_ZN34_INTERNAL_735d7d26_4_k_cu_eaeb9a996thrust24THRUST_300001_SM_1000_NS3seqE


//--------------------- .text._ZN3cub18CUB_300001_SM_10006detail8for_each13static_kernelINS2_12policy_hub_t12policy_500_tEmN6thrust24THRUST_300001_SM_1000_NS8cuda_cub20__uninitialized_fill7functorINS7_10device_ptrIfEEfEEEEvT0_T1_ --------------------------
	.section	.text._ZN3cub18CUB_300001_SM_10006detail8for_each13static_kernelINS2_12policy_hub_t12policy_500_tEmN6thrust24THRUST_300001_SM_1000_NS8cuda_cub20__uninitialized_fill7functorINS7_10device_ptrIfEEfEEEEvT0_T1_,"ax",@progbits
	.align	128
        .global         _ZN3cub18CUB_300001_SM_10006detail8for_each13static_kernelINS2_12policy_hub_t12policy_500_tEmN6thrust24THRUST_300001_SM_1000_NS8cuda_cub20__uninitialized_fill7functorINS7_10device_ptrIfEEfEEEEvT0_T1_
        .type           _ZN3cub18CUB_300001_SM_10006detail8for_each13static_kernelINS2_12policy_hub_t12policy_500_tEmN6thrust24THRUST_300001_SM_1000_NS8cuda_cub20__uninitialized_fill7functorINS7_10device_ptrIfEEfEEEEvT0_T1_,@function
        .size           _ZN3cub18CUB_300001_SM_10006detail8for_each13static_kernelINS2_12policy_hub_t12policy_500_tEmN6thrust24THRUST_300001_SM_1000_NS8cuda_cub20__uninitialized_fill7functorINS7_10device_ptrIfEEfEEEEvT0_T1_,(.L_x_5 - _ZN3cub18CUB_300001_SM_10006detail8for_each13static_kernelINS2_12policy_hub_t12policy_500_tEmN6thrust24THRUST_300001_SM_1000_NS8cuda_cub20__uninitialized_fill7functorINS7_10device_ptrIfEEfEEEEvT0_T1_)
        .other          _ZN3cub18CUB_300001_SM_10006detail8for_each13static_kernelINS2_12policy_hub_t12policy_500_tEmN6thrust24THRUST_300001_SM_1000_NS8cuda_cub20__uninitialized_fill7functorINS7_10device_ptrIfEEfEEEEvT0_T1_,@"STO_CUDA_ENTRY STV_DEFAULT"
_ZN3cub18CUB_300001_SM_10006detail8for_each13static_kernelINS2_12policy_hub_t12policy_500_tEmN6thrust24THRUST_300001_SM_1000_NS8cuda_cub20__uninitialized_fill7functorINS7_10device_ptrIfEEfEEEEvT0_T1_:
.text._ZN3cub18CUB_300001_SM_10006detail8for_each13static_kernelINS2_12policy_hub_t12policy_500_tEmN6thrust24THRUST_300001_SM_1000_NS8cuda_cub20__uninitialized_fill7functorINS7_10device_ptrIfEEfEEEEvT0_T1_:
[----:B------:R-:W-:Y:S08]  /*0000*/  LDC R1, c[0x0][0x37c] ;  /* 0x0000df00ff017b82 */ /* 0x000ff00000000800 */
[----:B------:R-:W0:Y:S01]  /*0010*/  S2UR UR4, SR_CTAID.X ;  /* 0x00000000000479c3 */ /* 0x000e220000002500 */
[----:B------:R-:W1:Y:S01]  /*0020*/  LDCU.64 UR6, c[0x0][0x380] ;  /* 0x00007000ff0677ac */ /* 0x000e620008000a00 */
[----:B------:R-:W2:Y:S01]  /*0030*/  LDCU.64 UR8, c[0x0][0x358] ;  /* 0x00006b00ff0877ac */ /* 0x000ea20008000a00 */
[----:B0-----:R-:W-:-:S04]  /*0040*/  UIMAD.WIDE.U32 UR4, UR4, 0x200, URZ ;  /* 0x00000200040478a5 */ /* 0x001fc8000f8e00ff */
[----:B-1----:R-:W-:-:S04]  /*0050*/  UIADD3 UR6, UP0, UPT, -UR4, UR6, URZ ;  /* 0x0000000604067290 */ /* 0x002fc8000ff1e1ff */
[----:B------:R-:W-:Y:S02]  /*0060*/  UIADD3.X UR7, UPT, UPT, ~UR5, UR7, URZ, UP0, !UPT ;  /* 0x0000000705077290 */ /* 0x000fe400087fe5ff */
[----:B------:R-:W-:-:S04]  /*0070*/  UISETP.GE.U32.AND UP0, UPT, UR6, 0x200, UPT ;  /* 0x000002000600788c */ /* 0x000fc8000bf06070 */
[----:B------:R-:W-:-:S09]  /*0080*/  UISETP.GE.U32.AND.EX UP0, UPT, UR7, URZ, UPT, UP0 ;  /* 0x000000ff0700728c */ /* 0x000fd2000bf06100 */
[----:B--2---:R-:W-:Y:S05]  /*0090*/  BRA.U !UP0, `(.L_x_0) ;  /* 0x0000000108287547 */ /* 0x004fea000b800000 */
[----:B------:R-:W0:Y:S01]  /*00a0*/  S2R R0, SR_TID.X ;  /* 0x0000000000007919 */ /* 0x000e220000002100 */
[----:B------:R-:W1:Y:S01]  /*00b0*/  LDCU.64 UR6, c[0x0][0x388] ;  /* 0x00007100ff0677ac */ /* 0x000e620008000a00 */
[----:B------:R-:W2:Y:S01]  /*00c0*/  LDC R5, c[0x0][0x390] ;  /* 0x0000e400ff057b82 */ /* 0x000ea20000000800 */
[----:B0-----:R-:W-:-:S05]  /*00d0*/  IADD3 R0, P0, PT, R0, UR4, RZ ;  /* 0x0000000400007c10 */ /* 0x001fca000ff1e0ff */
[----:B------:R-:W-:Y:S01]  /*00e0*/  IMAD.X R3, RZ, RZ, UR5, P0 ;  /* 0x00000005ff037e24 */ /* 0x000fe200080e06ff */
[----:B-1----:R-:W-:-:S04]  /*00f0*/  LEA R2, P0, R0, UR6, 0x2 ;  /* 0x0000000600027c11 */ /* 0x002fc8000f8010ff */
[----:B------:R-:W-:-:S05]  /*0100*/  LEA.HI.X R3, R0, UR7, R3, 0x2, P0 ;  /* 0x0000000700037c11 */ /* 0x000fca00080f1403 */
[----:B--2---:R-:W-:Y:S04]  /*0110*/  STG.E desc[UR8][R2.64], R5 ;  /* 0x0000000502007986 */ /* 0x004fe8000c101908 */
[----:B------:R-:W-:Y:S01]  /*0120*/  STG.E desc[UR8][R2.64+0x400], R5 ;  /* 0x0004000502007986 */ /* 0x000fe2000c101908 */
[----:B------:R-:W-:Y:S05]  /*0130*/  EXIT ;  /* 0x000000000000794d */ /* 0x000fea0003800000 */
.L_x_0:
[----:B------:R-:W0:Y:S01]  /*0140*/  S2R R0, SR_TID.X ;  /* 0x0000000000007919 */ /* 0x000e220000002100 */
[----:B------:R-:W-:Y:S01]  /*0150*/  IMAD.U32 R2, RZ, RZ, UR7 ;  /* 0x00000007ff027e24 */ /* 0x000fe2000f8e00ff */
[----:B------:R-:W1:Y:S01]  /*0160*/  LDCU.64 UR10, c[0x0][0x388] ;  /* 0x00007100ff0a77ac */ /* 0x000e620008000a00 */
[----:B------:R-:W-:Y:S01]  /*0170*/  IMAD.U32 R4, RZ, RZ, UR7 ;  /* 0x00000007ff047e24 */ /* 0x000fe2000f8e00ff */
[----:B0-----:R-:W-:-:S04]  /*0180*/  ISETP.LT.U32.AND P0, PT, R0, UR6, PT ;  /* 0x0000000600007c0c */ /* 0x001fc8000bf01070 */
[----:B------:R-:W-:Y:S01]  /*0190*/  ISETP.GT.U32.AND.EX P0, PT, R2, RZ, PT, P0 ;  /* 0x000000ff0200720c */ /* 0x000fe20003f04100 */
[C---:B------:R-:W-:Y:S01]  /*01a0*/  VIADD R2, R0.reuse, 0x100 ;  /* 0x0000010000027836 */ /* 0x040fe20000000000 */
[----:B------:R-:W-:-:S04]  /*01b0*/  IADD3 R0, P2, PT, R0, UR4, RZ ;  /* 0x0000000400007c10 */ /* 0x000fc8000ff5e0ff */
[----:B------:R-:W-:Y:S01]  /*01c0*/  ISETP.LT.U32.AND P1, PT, R2, UR6, PT ;  /* 0x0000000602007c0c */ /* 0x000fe2000bf21070 */
[----:B------:R-:W-:Y:S01]  /*01d0*/  IMAD.X R3, RZ, RZ, UR5, P2 ;  /* 0x00000005ff037e24 */ /* 0x000fe200090e06ff */
[----:B-1----:R-:W-:Y:S02]  /*01e0*/  LEA R2, P2, R0, UR10, 0x2 ;  /* 0x0000000a00027c11 */ /* 0x002fe4000f8410ff */
[----:B------:R-:W-:Y:S02]  /*01f0*/  ISETP.GT.U32.AND.EX P1, PT, R4, RZ, PT, P1 ;  /* 0x000000ff0400720c */ /* 0x000fe40003f24110 */
[----:B------:R-:W-:Y:S01]  /*0200*/  LEA.HI.X R3, R0, UR11, R3, 0x2, P2 ;  /* 0x0000000b00037c11 */ /* 0x000fe200090f1403 */
[----:B------:R-:W0:Y:S04]  /*0210*/  @P0 LDC R5, c[0x0][0x390] ;  /* 0x0000e400ff050b82 */ /* 0x000e280000000800 */
[----:B0-----:R0:W-:Y:S06]  /*0220*/  @P0 STG.E desc[UR8][R2.64], R5 ;  /* 0x0000000502000986 */ /* 0x0011ec000c101908 */
[----:B------:R-:W-:Y:S05]  /*0230*/  @!P1 EXIT ;  /* 0x000000000000994d */ /* 0x000fea0003800000 */
[----:B0-----:R-:W0:Y:S02]  /*0240*/  LDC R5, c[0x0][0x390] ;  /* 0x0000e400ff057b82 */ /* 0x001e240000000800 */
[----:B0-----:R-:W-:Y:S01]  /*0250*/  STG.E desc[UR8][R2.64+0x400], R5 ;  /* 0x0004000502007986 */ /* 0x001fe2000c101908 */
[----:B------:R-:W-:Y:S05]  /*0260*/  EXIT ;  /* 0x000000000000794d */ /* 0x000fea0003800000 */
.L_x_1:
[----:B------:R-:W-:-:S00]  /*0270*/  BRA `(.L_x_1) ;  /* 0xfffffffc00fc7947 */ /* 0x000fc0000383ffff */
[----:B------:R-:W-:-:S00]  /*0280*/  NOP ;  /* 0x0000000000007918 */ /* 0x000fc00000000000 */
[----:B------:R-:W-:-:S00]  /*0290*/  NOP ;  /* 0x0000000000007918 */ /* 0x000fc00000000000 */
[----:B------:R-:W-:-:S00]  /*02a0*/  NOP ;  /* 0x0000000000007918 */ /* 0x000fc00000000000 */
[----:B------:R-:W-:-:S00]  /*02b0*/  NOP ;  /* 0x0000000000007918 */ /* 0x000fc00000000000 */
[----:B------:R-:W-:-:S00]  /*02c0*/  NOP ;  /* 0x0000000000007918 */ /* 0x000fc00000000000 */
[----:B------:R-:W-:-:S00]  /*02d0*/  NOP ;  /* 0x0000000000007918 */ /* 0x000fc00000000000 */
[----:B------:R-:W-:-:S00]  /*02e0*/  NOP ;  /* 0x0000000000007918 */ /* 0x000fc00000000000 */
[----:B------:R-:W-:-:S00]  /*02f0*/  NOP ;  /* 0x0000000000007918 */ /* 0x000fc00000000000 */
.L_x_5:


//--------------------- .text._ZN3cub18CUB_300001_SM_10006detail11EmptyKernelIvEEvv --------------------------
	.section	.text._ZN3cub18CUB_300001_SM_10006detail11EmptyKernelIvEEvv,"ax",@progbits
	.align	128
        .global         _ZN3cub18CUB_300001_SM_10006detail11EmptyKernelIvEEvv
        .type           _ZN3cub18CUB_300001_SM_10006detail11EmptyKernelIvEEvv,@function
        .size           _ZN3cub18CUB_300001_SM_10006detail11EmptyKernelIvEEvv,(.L_x_6 - _ZN3cub18CUB_300001_SM_10006detail11EmptyKernelIvEEvv)
        .other          _ZN3cub18CUB_300001_SM_10006detail11EmptyKernelIvEEvv,@"STO_CUDA_ENTRY STV_DEFAULT"
_ZN3cub18CUB_300001_SM_10006detail11EmptyKernelIvEEvv:
.text._ZN3cub18CUB_300001_SM_10006detail11EmptyKernelIvEEvv:
[----:B------:R-:W-:Y:S01]  /*0000*/  LDC R1, c[0x0][0x37c] ;  /* 0x0000df00ff017b82 */ /* 0x000fe20000000800 */
[----:B------:R-:W-:Y:S05]  /*0010*/  EXIT ;  /* 0x000000000000794d */ /* 0x000fea0003800000 */
.L_x_2:
        /* <DEDUP_REMOVED lines=14> */
.L_x_6:


//--------------------- .text._Z14AbstructKernelI20DebyeHuckelPotentialIfEfJddddEEvT_PT0_DpT1_ --------------------------
	.section	.text._Z14AbstructKernelI20DebyeHuckelPotentialIfEfJddddEEvT_PT0_DpT1_,"ax",@progbits
	.align	128
        .global         _Z14AbstructKernelI20DebyeHuckelPotentialIfEfJddddEEvT_PT0_DpT1_
        .type           _Z14AbstructKernelI20DebyeHuckelPotentialIfEfJddddEEvT_PT0_DpT1_,@function
        .size           _Z14AbstructKernelI20DebyeHuckelPotentialIfEfJddddEEvT_PT0_DpT1_,(.L_x_7 - _Z14AbstructKernelI20DebyeHuckelPotentialIfEfJddddEEvT_PT0_DpT1_)
        .other          _Z14AbstructKernelI20DebyeHuckelPotentialIfEfJddddEEvT_PT0_DpT1_,@"STO_CUDA_ENTRY STV_DEFAULT"
_Z14AbstructKernelI20DebyeHuckelPotentialIfEfJddddEEvT_PT0_DpT1_:
.text._Z14AbstructKernelI20DebyeHuckelPotentialIfEfJddddEEvT_PT0_DpT1_:
[----:B------:R-:W-:Y:S01]  /*0000*/  LDC R1, c[0x0][0x37c] ;  /* 0x0000df00ff017b82 */ /* 0x000fe20000000800 */
[----:B------:R-:W0:Y:S07]  /*0010*/  S2R R0, SR_TID.X ;  /* 0x0000000000007919 */ /* 0x000e2e0000002100 */
[----:B------:R-:W0:Y:S01]  /*0020*/  S2UR UR6, SR_CTAID.X ;  /* 0x00000000000679c3 */ /* 0x000e220000002500 */
[----:B------:R-:W1:Y:S01]  /*0030*/  LDCU.64 UR4, c[0x0][0x358] ;  /* 0x00006b00ff0477ac */ /* 0x000e620008000a00 */
[----:B------:R-:W2:Y:S06]  /*0040*/  LDCU.128 UR8, c[0x0][0x390] ;  /* 0x00007200ff0877ac */ /* 0x000eac0008000c00 */
[----:B------:R-:W0:Y:S08]  /*0050*/  LDC R5, c[0x0][0x360] ;  /* 0x0000d800ff057b82 */ /* 0x000e300000000800 */
[----:B------:R-:W3:Y:S01]  /*0060*/  LDC.64 R2, c[0x0][0x388] ;  /* 0x0000e200ff027b82 */ /* 0x000ee20000000a00 */
[----:B0-----:R-:W-:-:S04]  /*0070*/  IMAD R5, R5, UR6, R0 ;  /* 0x0000000605057c24 */ /* 0x001fc8000f8e0200 */
[----:B---3--:R-:W-:-:S05]  /*0080*/  IMAD.WIDE.U32 R2, R5, 0x4, R2 ;  /* 0x0000000405027825 */ /* 0x008fca00078e0002 */
[----:B-1----:R-:W3:Y:S01]  /*0090*/  LDG.E R9, desc[UR4][R2.64] ;  /* 0x0000000402097981 */ /* 0x002ee2000c1e1900 */
[----:B--2---:R-:W-:Y:S01]  /*00a0*/  F2F.F32.F64 R0, UR8 ;  /* 0x0000000800007d10 */ /* 0x004fe20008301000 */
[----:B------:R-:W-:-:S07]  /*00b0*/  MOV R7, 0x437c0000 ;  /* 0x437c000000077802 */ /* 0x000fce0000000f00 */
[----:B------:R-:W0:Y:S01]  /*00c0*/  F2F.F32.F64 R5, UR10 ;  /* 0x0000000a00057d10 */ /* 0x000e220008301000 */
[----:B------:R-:W1:Y:S01]  /*00d0*/  LDCU.128 UR8, c[0x0][0x3a0] ;  /* 0x00007400ff0877ac */ /* 0x000e620008000c00 */
[----:B0-----:R-:W-:-:S04]  /*00e0*/  FADD R0, R0, -R5 ;  /* 0x8000000500007221 */ /* 0x001fc80000000000 */
[----:B------:R-:W-:-:S04]  /*00f0*/  FMUL R5, R0, R0 ;  /* 0x0000000000057220 */ /* 0x000fc80000400000 */
[C---:B------:R-:W-:Y:S01]  /*0100*/  FMUL R0, R5.reuse, 16777216 ;  /* 0x4b80000005007820 */ /* 0x040fe20000400000 */
[----:B------:R-:W-:-:S04]  /*0110*/  FSETP.GEU.AND P0, PT, R5, 1.175494350822287508e-38, PT ;  /* 0x008000000500780b */ /* 0x000fc80003f0e000 */
[-C--:B------:R-:W-:Y:S02]  /*0120*/  FSEL R4, R0, R5.reuse, !P0 ;  /* 0x0000000500047208 */ /* 0x080fe40004000000 */
[----:B-1----:R-:W0:Y:S08]  /*0130*/  F2F.F32.F64 R0, UR10 ;  /* 0x0000000a00007d10 */ /* 0x002e300008301000 */
[----:B------:R-:W1:Y:S01]  /*0140*/  MUFU.RSQ R6, R4 ;  /* 0x0000000400067308 */ /* 0x000e620000001400 */
[----:B0-----:R-:W-:Y:S01]  /*0150*/  FMUL R5, R0, -R5 ;  /* 0x8000000500057220 */ /* 0x001fe20000400000 */
[----:B------:R-:W-:-:S02]  /*0160*/  HFMA2 R0, -RZ, RZ, 0.96630859375, -0.0022525787353515625 ;  /* 0x3bbb989dff007431 */ /* 0x000fc400000001ff */
[----:B-1----:R-:W-:-:S04]  /*0170*/  @!P0 FMUL R6, R6, 4096 ;  /* 0x4580000006068820 */ /* 0x002fc80000400000 */
[----:B------:R-:W-:-:S04]  /*0180*/  FMUL R5, R6, R5 ;  /* 0x0000000506057220 */ /* 0x000fc80000400000 */
[----:B------:R-:W-:-:S04]  /*0190*/  FFMA.SAT R0, R5, R0, 0.5 ;  /* 0x3f00000005007423 */ /* 0x000fc80000002000 */
[----:B------:R-:W-:-:S04]  /*01a0*/  FFMA.RM R7, R0, R7, 12582913 ;  /* 0x4b40000100077423 */ /* 0x000fc80000004007 */
[C---:B------:R-:W-:Y:S01]  /*01b0*/  FADD R0, R7.reuse, -12583039 ;  /* 0xcb40007f07007421 */ /* 0x040fe20000000000 */
[----:B------:R-:W-:-:S03]  /*01c0*/  SHF.L.U32 R7, R7, 0x17, RZ ;  /* 0x0000001707077819 */ /* 0x000fc600000006ff */
[----:B------:R-:W-:-:S04]  /*01d0*/  FFMA R0, R5, 1.4426950216293334961, -R0 ;  /* 0x3fb8aa3b05007823 */ /* 0x000fc80000000800 */
[----:B------:R-:W-:Y:S02]  /*01e0*/  FFMA R5, R5, 1.925963033500011079e-08, R0 ;  /* 0x32a5706005057823 */ /* 0x000fe40000000000 */
[----:B------:R-:W0:Y:S08]  /*01f0*/  F2F.F32.F64 R0, UR8 ;  /* 0x0000000800007d10 */ /* 0x000e300008301000 */
[----:B------:R-:W1:Y:S02]  /*0200*/  MUFU.EX2 R4, R5 ;  /* 0x0000000500047308 */ /* 0x000e640000000800 */
[----:B-1----:R-:W-:-:S04]  /*0210*/  FMUL R7, R7, R4 ;  /* 0x0000000407077220 */ /* 0x002fc80000400000 */
[----:B0-----:R-:W-:-:S04]  /*0220*/  FMUL R7, R0, R7 ;  /* 0x0000000700077220 */ /* 0x001fc80000400000 */
[----:B---3--:R-:W-:-:S05]  /*0230*/  FFMA R7, R6, R7, R9 ;  /* 0x0000000706077223 */ /* 0x008fca0000000009 */
[----:B------:R-:W-:Y:S01]  /*0240*/  STG.E desc[UR4][R2.64], R7 ;  /* 0x0000000702007986 */ /* 0x000fe2000c101904 */
[----:B------:R-:W-:Y:S05]  /*0250*/  EXIT ;  /* 0x000000000000794d */ /* 0x000fea0003800000 */
.L_x_3:
        /* <DEDUP_REMOVED lines=10> */
.L_x_7:


//--------------------- .text._Z14AbstructKernelI21HarmonicBondPotentialIfEfJdddEEvT_PT0_DpT1_ --------------------------
	.section	.text._Z14AbstructKernelI21HarmonicBondPotentialIfEfJdddEEvT_PT0_DpT1_,"ax",@progbits
	.align	128
        .global         _Z14AbstructKernelI21HarmonicBondPotentialIfEfJdddEEvT_PT0_DpT1_
        .type           _Z14AbstructKernelI21HarmonicBondPotentialIfEfJdddEEvT_PT0_DpT1_,@function
        .size           _Z14AbstructKernelI21HarmonicBondPotentialIfEfJdddEEvT_PT0_DpT1_,(.L_x_8 - _Z14AbstructKernelI21HarmonicBondPotentialIfEfJdddEEvT_PT0_DpT1_)
        .other          _Z14AbstructKernelI21HarmonicBondPotentialIfEfJdddEEvT_PT0_DpT1_,@"STO_CUDA_ENTRY STV_DEFAULT"
_Z14AbstructKernelI21HarmonicBondPotentialIfEfJdddEEvT_PT0_DpT1_:
.text._Z14AbstructKernelI21HarmonicBondPotentialIfEfJdddEEvT_PT0_DpT1_:
[----:B------:R-:W-:Y:S01]  /*0000*/  LDC R1, c[0x0][0x37c] ;  /* 0x0000df00ff017b82 */ /* 0x000fe20000000800 */
[----:B------:R-:W0:Y:S07]  /*0010*/  S2R R0, SR_TID.X ;  /* 0x0000000000007919 */ /* 0x000e2e0000002100 */
[----:B------:R-:W0:Y:S01]  /*0020*/  S2UR UR6, SR_CTAID.X ;  /* 0x00000000000679c3 */ /* 0x000e220000002500 */
[----:B------:R-:W1:Y:S01]  /*0030*/  LDCU.64 UR4, c[0x0][0x358] ;  /* 0x00006b00ff0477ac */ /* 0x000e620008000a00 */
[----:B------:R-:W2:Y:S06]  /*0040*/  LDCU.128 UR8, c[0x0][0x390] ;  /* 0x00007200ff0877ac */ /* 0x000eac0008000c00 */
[----:B------:R-:W0:Y:S08]  /*0050*/  LDC R5, c[0x0][0x360] ;  /* 0x0000d800ff057b82 */ /* 0x000e300000000800 */
[----:B------:R-:W3:Y:S01]  /*0060*/  LDC.64 R2, c[0x0][0x388] ;  /* 0x0000e200ff027b82 */ /* 0x000ee20000000a00 */
[----:B0-----:R-:W-:Y:S01]  /*0070*/  IMAD R5, R5, UR6, R0 ;  /* 0x0000000605057c24 */ /* 0x001fe2000f8e0200 */
[----:B------:R-:W0:Y:S03]  /*0080*/  LDCU.64 UR6, c[0x0][0x3a0] ;  /* 0x00007400ff0677ac */ /* 0x000e260008000a00 */
[----:B---3--:R-:W-:-:S05]  /*0090*/  IMAD.WIDE.U32 R2, R5, 0x4, R2 ;  /* 0x0000000405027825 */ /* 0x008fca00078e0002 */
[----:B-1----:R-:W3:Y:S01]  /*00a0*/  LDG.E R6, desc[UR4][R2.64] ;  /* 0x0000000402067981 */ /* 0x002ee2000c1e1900 */
[----:B--2---:R-:W-:Y:S08]  /*00b0*/  F2F.F32.F64 R0, UR8 ;  /* 0x0000000800007d10 */ /* 0x004ff00008301000 */
[----:B------:R-:W1:Y:S08]  /*00c0*/  F2F.F32.F64 R5, UR10 ;  /* 0x0000000a00057d10 */ /* 0x000e700008301000 */
[----:B0-----:R-:W0:Y:S01]  /*00d0*/  F2F.F32.F64 R4, UR6 ;  /* 0x0000000600047d10 */ /* 0x001e220008301000 */
[----:B-1----:R-:W-:-:S04]  /*00e0*/  FADD R5, R0, -R5 ;  /* 0x8000000500057221 */ /* 0x002fc80000000000 */
[----:B0-----:R-:W-:-:S04]  /*00f0*/  FMUL R4, R4, R5 ;  /* 0x0000000504047220 */ /* 0x001fc80000400000 */
[----:B---3--:R-:W-:-:S05]  /*0100*/  FFMA R5, R5, R4, R6 ;  /* 0x0000000405057223 */ /* 0x008fca0000000006 */
[----:B------:R-:W-:Y:S01]  /*0110*/  STG.E desc[UR4][R2.64], R5 ;  /* 0x0000000502007986 */ /* 0x000fe2000c101904 */
[----:B------:R-:W-:Y:S05]  /*0120*/  EXIT ;  /* 0x000000000000794d */ /* 0x000fea0003800000 */
.L_x_4:
        /* <DEDUP_REMOVED lines=13> */
.L_x_8:


//--------------------- .nv.shared.reserved.0     --------------------------
	.section	.nv.shared.reserved.0,"aw",@nobits
	.weak		__nv_reservedSMEM_offset_0_alias
	.size		__nv_reservedSMEM_offset_0_alias, 0, 64
	.other		__nv_reservedSMEM_offset_0_alias,@"STO_CUDA_RESERVED_SHARED STV_DEFAULT"
__nv_reservedSMEM_offset_0_alias:
	.zero		0
	.zero		64


//--------------------- .nv.global                --------------------------
	.section	.nv.global,"aw",@nobits
.nv.global:
	.type		_ZN34_INTERNAL_735d7d26_4_k_cu_eaeb9a996thrust24THRUST_300001_SM_1000_NS3seqE,@object
	.size		_ZN34_INTERNAL_735d7d26_4_k_cu_eaeb9a996thrust24THRUST_300001_SM_1000_NS3seqE,(_ZN34_INTERNAL_735d7d26_4_k_cu_eaeb9a994cuda3std3__48in_placeE - _ZN34_INTERNAL_735d7d26_4_k_cu_eaeb9a996thrust24THRUST_300001_SM_1000_NS3seqE)
_ZN34_INTERNAL_735d7d26_4_k_cu_eaeb9a996thrust24THRUST_300001_SM_1000_NS3seqE:
	.zero		1
	.type		_ZN34_INTERNAL_735d7d26_4_k_cu_eaeb9a994cuda3std3__48in_placeE,@object
	.size		_ZN34_INTERNAL_735d7d26_4_k_cu_eaeb9a994cuda3std3__48in_placeE,(_ZN34_INTERNAL_735d7d26_4_k_cu_eaeb9a994cuda3std6ranges3__45__cpo4sizeE - _ZN34_INTERNAL_735d7d26_4_k_cu_eaeb9a994cuda3std3__48in_placeE)
_ZN34_INTERNAL_735d7d26_4_k_cu_eaeb9a994cuda3std3__48in_placeE:
	.zero		1
	.type		_ZN34_INTERNAL_735d7d26_4_k_cu_eaeb9a994cuda3std6ranges3__45__cpo4sizeE,@object
	.size		_ZN34_INTERNAL_735d7d26_4_k_cu_eaeb9a994cuda3std6ranges3__45__cpo4sizeE,(_ZN34_INTERNAL_735d7d26_4_k_cu_eaeb9a996thrust24THRUST_300001_SM_1000_NS12placeholders2_3E - _ZN34_INTERNAL_735d7d26_4_k_cu_eaeb9a994cuda3std6ranges3__45__cpo4sizeE)
_ZN34_INTERNAL_735d7d26_4_k_cu_eaeb9a994cuda3std6ranges3__45__cpo4sizeE:
	.zero		1
	.type		_ZN34_INTERNAL_735d7d26_4_k_cu_eaeb9a996thrust24THRUST_300001_SM_1000_NS12placeholders2_3E,@object
	.size		_ZN34_INTERNAL_735d7d26_4_k_cu_eaeb9a996thrust24THRUST_300001_SM_1000_NS12placeholders2_3E,(_ZN34_INTERNAL_735d7d26_4_k_cu_eaeb9a994cuda3std3__45__cpo6cbeginE - _ZN34_INTERNAL_735d7d26_4_k_cu_eaeb9a996thrust24THRUST_300001_SM_1000_NS12placeholders2_3E)
_ZN34_INTERNAL_735d7d26_4_k_cu_eaeb9a996thrust24THRUST_300001_SM_1000_NS12placeholders2_3E:
	.zero		1
	.type		_ZN34_INTERNAL_735d7d26_4_k_cu_eaeb9a994cuda3std3__45__cpo6cbeginE,@object
	.size		_ZN34_INTERNAL_735d7d26_4_k_cu_eaeb9a994cuda3std3__45__cpo6cbeginE,(_ZN34_INTERNAL_735d7d26_4_k_cu_eaeb9a994cuda3std6ranges3__45__cpo6cbeginE - _ZN34_INTERNAL_735d7d26_4_k_cu_eaeb9a994cuda3std3__45__cpo6cbeginE)
_ZN34_INTERNAL_735d7d26_4_k_cu_eaeb9a994cuda3std3__45__cpo6cbeginE:
	.zero		1
	.type		_ZN34_INTERNAL_735d7d26_4_k_cu_eaeb9a994cuda3std6ranges3__45__cpo6cbeginE,@object
	.size		_ZN34_INTERNAL_735d7d26_4_k_cu_eaeb9a994cuda3std6ranges3__45__cpo6cbeginE,(_ZN34_INTERNAL_735d7d26_4_k_cu_eaeb9a996thrust24THRUST_300001_SM_1000_NS12placeholders2_7E - _ZN34_INTERNAL_735d7d26_4_k_cu_eaeb9a994cuda3std6ranges3__45__cpo6cbeginE)
_ZN34_INTERNAL_735d7d26_4_k_cu_eaeb9a994cuda3std6ranges3__45__cpo6cbeginE:
	.zero		1
	.type		_ZN34_INTERNAL_735d7d26_4_k_cu_eaeb9a996thrust24THRUST_300001_SM_1000_NS12placeholders2_7E,@object
	.size		_ZN34_INTERNAL_735d7d26_4_k_cu_eaeb9a996thrust24THRUST_300001_SM_1000_NS12placeholders2_7E,(_ZN34_INTERNAL_735d7d26_4_k_cu_eaeb9a994cuda3std3__45__cpo7crbeginE - _ZN34_INTERNAL_735d7d26_4_k_cu_eaeb9a996thrust24THRUST_300001_SM_1000_NS12placeholders2_7E)
_ZN34_INTERNAL_735d7d26_4_k_cu_eaeb9a996thrust24THRUST_300001_SM_1000_NS12placeholders2_7E:
	.zero		1
	.type		_ZN34_INTERNAL_735d7d26_4_k_cu_eaeb9a994cuda3std3__45__cpo7crbeginE,@object
	.size		_ZN34_INTERNAL_735d7d26_4_k_cu_eaeb9a994cuda3std3__45__cpo7crbeginE,(_ZN34_INTERNAL_735d7d26_4_k_cu_eaeb9a994cuda3std6ranges3__45__cpo4nextE - _ZN34_INTERNAL_735d7d26_4_k_cu_eaeb9a994cuda3std3__45__cpo7crbeginE)
_ZN34_INTERNAL_735d7d26_4_k_cu_eaeb9a994cuda3std3__45__cpo7crbeginE:
	.zero		1
	.type		_ZN34_INTERNAL_735d7d26_4_k_cu_eaeb9a994cuda3std6ranges3__45__cpo4nextE,@object
	.size		_ZN34_INTERNAL_735d7d26_4_k_cu_eaeb9a994cuda3std6ranges3__45__cpo4nextE,(_ZN34_INTERNAL_735d7d26_4_k_cu_eaeb9a994cuda3std6ranges3__45__cpo4swapE - _ZN34_INTERNAL_735d7d26_4_k_cu_eaeb9a994cuda3std6ranges3__45__cpo4nextE)
_ZN34_INTERNAL_735d7d26_4_k_cu_eaeb9a994cuda3std6ranges3__45__cpo4nextE:
	.zero		1
	.type		_ZN34_INTERNAL_735d7d26_4_k_cu_eaeb9a994cuda3std6ranges3__45__cpo4swapE,@object
	.size		_ZN34_INTERNAL_735d7d26_4_k_cu_eaeb9a994cuda3std6ranges3__45__cpo4swapE,(_ZN34_INTERNAL_735d7d26_4_k_cu_eaeb9a996thrust24THRUST_300001_SM_1000_NS8cuda_cub10par_nosyncE - _ZN34_INTERNAL_735d7d26_4_k_cu_eaeb9a994cuda3std6ranges3__45__cpo4swapE)
_ZN34_INTERNAL_735d7d26_4_k_cu_eaeb9a994cuda3std6ranges3__45__cpo4swapE:
	.zero		1
	.type		_ZN34_INTERNAL_735d7d26_4_k_cu_eaeb9a996thrust24THRUST_300001_SM_1000_NS8cuda_cub10par_nosyncE,@object
	.size		_ZN34_INTERNAL_735d7d26_4_k_cu_eaeb9a996thrust24THRUST_300001_SM_1000_NS8cuda_cub10par_nosyncE,(_ZN34_INTERNAL_735d7d26_4_k_cu_eaeb9a996thrust24THRUST_300001_SM_1000_NS12placeholders2_9E - _ZN34_INTERNAL_735d7d26_4_k_cu_eaeb9a996thrust24THRUST_300001_SM_1000_NS8cuda_cub10par_nosyncE)
_ZN34_INTERNAL_735d7d26_4_k_cu_eaeb9a996thrust24THRUST_300001_SM_1000_NS8cuda_cub10par_nosyncE:
	.zero		1
	.type		_ZN34_INTERNAL_735d7d26_4_k_cu_eaeb9a996thrust24THRUST_300001_SM_1000_NS12placeholders2_9E,@object
	.size		_ZN34_INTERNAL_735d7d26_4_k_cu_eaeb9a996thrust24THRUST_300001_SM_1000_NS12placeholders2_9E,(_ZN34_INTERNAL_735d7d26_4_k_cu_eaeb9a994cuda3std3__436_GLOBAL__N__735d7d26_4_k_cu_eaeb9a996ignoreE - _ZN34_INTERNAL_735d7d26_4_k_cu_eaeb9a996thrust24THRUST_300001_SM_1000_NS12placeholders2_9E)
_ZN34_INTERNAL_735d7d26_4_k_cu_eaeb9a996thrust24THRUST_300001_SM_1000_NS12placeholders2_9E:
	.zero		1
	.type		_ZN34_INTERNAL_735d7d26_4_k_cu_eaeb9a994cuda3std3__436_GLOBAL__N__735d7d26_4_k_cu_eaeb9a996ignoreE,@object
	.size		_ZN34_INTERNAL_735d7d26_4_k_cu_eaeb9a994cuda3std3__436_GLOBAL__N__735d7d26_4_k_cu_eaeb9a996ignoreE,(_ZN34_INTERNAL_735d7d26_4_k_cu_eaeb9a994cuda3std6ranges3__45__cpo4dataE - _ZN34_INTERNAL_735d7d26_4_k_cu_eaeb9a994cuda3std3__436_GLOBAL__N__735d7d26_4_k_cu_eaeb9a996ignoreE)
_ZN34_INTERNAL_735d7d26_4_k_cu_eaeb9a994cuda3std3__436_GLOBAL__N__735d7d26_4_k_cu_eaeb9a996ignoreE:
	.zero		1
	.type		_ZN34_INTERNAL_735d7d26_4_k_cu_eaeb9a994cuda3std6ranges3__45__cpo4dataE,@object
	.size		_ZN34_INTERNAL_735d7d26_4_k_cu_eaeb9a994cuda3std6ranges3__45__cpo4dataE,(_ZN34_INTERNAL_735d7d26_4_k_cu_eaeb9a996thrust24THRUST_300001_SM_1000_NS12placeholders2_1E - _ZN34_INTERNAL_735d7d26_4_k_cu_eaeb9a994cuda3std6ranges3__45__cpo4dataE)
_ZN34_INTERNAL_735d7d26_4_k_cu_eaeb9a994cuda3std6ranges3__45__cpo4dataE:
	.zero		1
	.type		_ZN34_INTERNAL_735d7d26_4_k_cu_eaeb9a996thrust24THRUST_300001_SM_1000_NS12placeholders2_1E,@object
	.size		_ZN34_INTERNAL_735d7d26_4_k_cu_eaeb9a996thrust24THRUST_300001_SM_1000_NS12placeholders2_1E,(_ZN34_INTERNAL_735d7d26_4_k_cu_eaeb9a994cuda3std3__45__cpo5beginE - _ZN34_INTERNAL_735d7d26_4_k_cu_eaeb9a996thrust24THRUST_300001_SM_1000_NS12placeholders2_1E)
_ZN34_INTERNAL_735d7d26_4_k_cu_eaeb9a996thrust24THRUST_300001_SM_1000_NS12placeholders2_1E:
	.zero		1
	.type		_ZN34_INTERNAL_735d7d26_4_k_cu_eaeb9a994cuda3std3__45__cpo5beginE,@object
	.size		_ZN34_INTERNAL_735d7d26_4_k_cu_eaeb9a994cuda3std3__45__cpo5beginE,(_ZN34_INTERNAL_735d7d26_4_k_cu_eaeb9a994cuda3std6ranges3__45__cpo5beginE - _ZN34_INTERNAL_735d7d26_4_k_cu_eaeb9a994cuda3std3__45__cpo5beginE)
_ZN34_INTERNAL_735d7d26_4_k_cu_eaeb9a994cuda3std3__45__cpo5beginE:
	.zero		1
	.type		_ZN34_INTERNAL_735d7d26_4_k_cu_eaeb9a994cuda3std6ranges3__45__cpo5beginE,@object
	.size		_ZN34_INTERNAL_735d7d26_4_k_cu_eaeb9a994cuda3std6ranges3__45__cpo5beginE,(_ZN34_INTERNAL_735d7d26_4_k_cu_eaeb9a996thrust24THRUST_300001_SM_1000_NS12placeholders2_5E - _ZN34_INTERNAL_735d7d26_4_k_cu_eaeb9a994cuda3std6ranges3__45__cpo5beginE)
_ZN34_INTERNAL_735d7d26_4_k_cu_eaeb9a994cuda3std6ranges3__45__cpo5beginE:
	.zero		1
	.type		_ZN34_INTERNAL_735d7d26_4_k_cu_eaeb9a996thrust24THRUST_300001_SM_1000_NS12placeholders2_5E,@object
	.size		_ZN34_INTERNAL_735d7d26_4_k_cu_eaeb9a996thrust24THRUST_300001_SM_1000_NS12placeholders2_5E,(_ZN34_INTERNAL_735d7d26_4_k_cu_eaeb9a994cuda3std3__45__cpo6rbeginE - _ZN34_INTERNAL_735d7d26_4_k_cu_eaeb9a996thrust24THRUST_300001_SM_1000_NS12placeholders2_5E)
_ZN34_INTERNAL_735d7d26_4_k_cu_eaeb9a996thrust24THRUST_300001_SM_1000_NS12placeholders2_5E:
	.zero		1
	.type		_ZN34_INTERNAL_735d7d26_4_k_cu_eaeb9a994cuda3std3__45__cpo6rbeginE,@object
	.size		_ZN34_INTERNAL_735d7d26_4_k_cu_eaeb9a994cuda3std3__45__cpo6rbeginE,(_ZN34_INTERNAL_735d7d26_4_k_cu_eaeb9a994cuda3std6ranges3__45__cpo7advanceE - _ZN34_INTERNAL_735d7d26_4_k_cu_eaeb9a994cuda3std3__45__cpo6rbeginE)
_ZN34_INTERNAL_735d7d26_4_k_cu_eaeb9a994cuda3std3__45__cpo6rbeginE:
	.zero		1
	.type		_ZN34_INTERNAL_735d7d26_4_k_cu_eaeb9a994cuda3std6ranges3__45__cpo7advanceE,@object
	.size		_ZN34_INTERNAL_735d7d26_4_k_cu_eaeb9a994cuda3std6ranges3__45__cpo7advanceE,(_ZN34_INTERNAL_735d7d26_4_k_cu_eaeb9a994cuda3std3__47nulloptE - _ZN34_INTERNAL_735d7d26_4_k_cu_eaeb9a994cuda3std6ranges3__45__cpo7advanceE)
_ZN34_INTERNAL_735d7d26_4_k_cu_eaeb9a994cuda3std6ranges3__45__cpo7advanceE:
	.zero		1
	.type		_ZN34_INTERNAL_735d7d26_4_k_cu_eaeb9a994cuda3std3__47nulloptE,@object
	.size		_ZN34_INTERNAL_735d7d26_4_k_cu_eaeb9a994cuda3std3__47nulloptE,(_ZN34_INTERNAL_735d7d26_4_k_cu_eaeb9a994cuda3std6ranges3__45__cpo8distanceE - _ZN34_INTERNAL_735d7d26_4_k_cu_eaeb9a994cuda3std3__47nulloptE)
_ZN34_INTERNAL_735d7d26_4_k_cu_eaeb9a994cuda3std3__47nulloptE:
	.zero		1
	.type		_ZN34_INTERNAL_735d7d26_4_k_cu_eaeb9a994cuda3std6ranges3__45__cpo8distanceE,@object
	.size		_ZN34_INTERNAL_735d7d26_4_k_cu_eaeb9a994cuda3std6ranges3__45__cpo8distanceE,(_ZN34_INTERNAL_735d7d26_4_k_cu_eaeb9a996thrust24THRUST_300001_SM_1000_NS12placeholders3_10E - _ZN34_INTERNAL_735d7d26_4_k_cu_eaeb9a994cuda3std6ranges3__45__cpo8distanceE)
_ZN34_INTERNAL_735d7d26_4_k_cu_eaeb9a994cuda3std6ranges3__45__cpo8distanceE:
	.zero		1
	.type		_ZN34_INTERNAL_735d7d26_4_k_cu_eaeb9a996thrust24THRUST_300001_SM_1000_NS12placeholders3_10E,@object
	.size		_ZN34_INTERNAL_735d7d26_4_k_cu_eaeb9a996thrust24THRUST_300001_SM_1000_NS12placeholders3_10E,(_ZN34_INTERNAL_735d7d26_4_k_cu_eaeb9a994cuda3std3__419piecewise_constructE - _ZN34_INTERNAL_735d7d26_4_k_cu_eaeb9a996thrust24THRUST_300001_SM_1000_NS12placeholders3_10E)
_ZN34_INTERNAL_735d7d26_4_k_cu_eaeb9a996thrust24THRUST_300001_SM_1000_NS12placeholders3_10E:
	.zero		1
	.type		_ZN34_INTERNAL_735d7d26_4_k_cu_eaeb9a994cuda3std3__419piecewise_constructE,@object
	.size		_ZN34_INTERNAL_735d7d26_4_k_cu_eaeb9a994cuda3std3__419piecewise_constructE,(_ZN34_INTERNAL_735d7d26_4_k_cu_eaeb9a994cuda3std6ranges3__45__cpo5cdataE - _ZN34_INTERNAL_735d7d26_4_k_cu_eaeb9a994cuda3std3__419piecewise_constructE)
_ZN34_INTERNAL_735d7d26_4_k_cu_eaeb9a994cuda3std3__419piecewise_constructE:
	.zero		1
	.type		_ZN34_INTERNAL_735d7d26_4_k_cu_eaeb9a994cuda3std6ranges3__45__cpo5cdataE,@object
	.size		_ZN34_INTERNAL_735d7d26_4_k_cu_eaeb9a994cuda3std6ranges3__45__cpo5cdataE,(_ZN34_INTERNAL_735d7d26_4_k_cu_eaeb9a996thrust24THRUST_300001_SM_1000_NS12placeholders2_2E - _ZN34_INTERNAL_735d7d26_4_k_cu_eaeb9a994cuda3std6ranges3__45__cpo5cdataE)
_ZN34_INTERNAL_735d7d26_4_k_cu_eaeb9a994cuda3std6ranges3__45__cpo5cdataE:
	.zero		1
	.type		_ZN34_INTERNAL_735d7d26_4_k_cu_eaeb9a996thrust24THRUST_300001_SM_1000_NS12placeholders2_2E,@object
	.size		_ZN34_INTERNAL_735d7d26_4_k_cu_eaeb9a996thrust24THRUST_300001_SM_1000_NS12placeholders2_2E,(_ZN34_INTERNAL_735d7d26_4_k_cu_eaeb9a994cuda3std3__45__cpo3endE - _ZN34_INTERNAL_735d7d26_4_k_cu_eaeb9a996thrust24THRUST_300001_SM_1000_NS12placeholders2_2E)
_ZN34_INTERNAL_735d7d26_4_k_cu_eaeb9a996thrust24THRUST_300001_SM_1000_NS12placeholders2_2E:
	.zero		1
	.type		_ZN34_INTERNAL_735d7d26_4_k_cu_eaeb9a994cuda3std3__45__cpo3endE,@object
	.size		_ZN34_INTERNAL_735d7d26_4_k_cu_eaeb9a994cuda3std3__45__cpo3endE,(_ZN34_INTERNAL_735d7d26_4_k_cu_eaeb9a994cuda3std6ranges3__45__cpo3endE - _ZN34_INTERNAL_735d7d26_4_k_cu_eaeb9a994cuda3std3__45__cpo3endE)
_ZN34_INTERNAL_735d7d26_4_k_cu_eaeb9a994cuda3std3__45__cpo3endE:
	.zero		1
	.type		_ZN34_INTERNAL_735d7d26_4_k_cu_eaeb9a994cuda3std6ranges3__45__cpo3endE,@object
	.size		_ZN34_INTERNAL_735d7d26_4_k_cu_eaeb9a994cuda3std6ranges3__45__cpo3endE,(_ZN34_INTERNAL_735d7d26_4_k_cu_eaeb9a996thrust24THRUST_300001_SM_1000_NS12placeholders2_6E - _ZN34_INTERNAL_735d7d26_4_k_cu_eaeb9a994cuda3std6ranges3__45__cpo3endE)
_ZN34_INTERNAL_735d7d26_4_k_cu_eaeb9a994cuda3std6ranges3__45__cpo3endE:
	.zero		1
	.type		_ZN34_INTERNAL_735d7d26_4_k_cu_eaeb9a996thrust24THRUST_300001_SM_1000_NS12placeholders2_6E,@object
	.size		_ZN34_INTERNAL_735d7d26_4_k_cu_eaeb9a996thrust24THRUST_300001_SM_1000_NS12placeholders2_6E,(_ZN34_INTERNAL_735d7d26_4_k_cu_eaeb9a994cuda3std3__45__cpo4rendE - _ZN34_INTERNAL_735d7d26_4_k_cu_eaeb9a996thrust24THRUST_300001_SM_1000_NS12placeholders2_6E)
_ZN34_INTERNAL_735d7d26_4_k_cu_eaeb9a996thrust24THRUST_300001_SM_1000_NS12placeholders2_6E:
	.zero		1
	.type		_ZN34_INTERNAL_735d7d26_4_k_cu_eaeb9a994cuda3std3__45__cpo4rendE,@object
	.size		_ZN34_INTERNAL_735d7d26_4_k_cu_eaeb9a994cuda3std3__45__cpo4rendE,(_ZN34_INTERNAL_735d7d26_4_k_cu_eaeb9a994cuda3std6ranges3__45__cpo9iter_swapE - _ZN34_INTERNAL_735d7d26_4_k_cu_eaeb9a994cuda3std3__45__cpo4rendE)
_ZN34_INTERNAL_735d7d26_4_k_cu_eaeb9a994cuda3std3__45__cpo4rendE:
	.zero		1
	.type		_ZN34_INTERNAL_735d7d26_4_k_cu_eaeb9a994cuda3std6ranges3__45__cpo9iter_swapE,@object
	.size		_ZN34_INTERNAL_735d7d26_4_k_cu_eaeb9a994cuda3std6ranges3__45__cpo9iter_swapE,(_ZN34_INTERNAL_735d7d26_4_k_cu_eaeb9a994cuda3std3__48unexpectE - _ZN34_INTERNAL_735d7d26_4_k_cu_eaeb9a994cuda3std6ranges3__45__cpo9iter_swapE)
_ZN34_INTERNAL_735d7d26_4_k_cu_eaeb9a994cuda3std6ranges3__45__cpo9iter_swapE:
	.zero		1
	.type		_ZN34_INTERNAL_735d7d26_4_k_cu_eaeb9a994cuda3std3__48unexpectE,@object
	.size		_ZN34_INTERNAL_735d7d26_4_k_cu_eaeb9a994cuda3std3__48unexpectE,(_ZN34_INTERNAL_735d7d26_4_k_cu_eaeb9a996thrust24THRUST_300001_SM_1000_NS8cuda_cub3parE - _ZN34_INTERNAL_735d7d26_4_k_cu_eaeb9a994cuda3std3__48unexpectE)
_ZN34_INTERNAL_735d7d26_4_k_cu_eaeb9a994cuda3std3__48unexpectE:
	.zero		1
	.type		_ZN34_INTERNAL_735d7d26_4_k_cu_eaeb9a996thrust24THRUST_300001_SM_1000_NS8cuda_cub3parE,@object
	.size		_ZN34_INTERNAL_735d7d26_4_k_cu_eaeb9a996thrust24THRUST_300001_SM_1000_NS8cuda_cub3parE,(_ZN34_INTERNAL_735d7d26_4_k_cu_eaeb9a996thrust24THRUST_300001_SM_1000_NS12placeholders2_4E - _ZN34_INTERNAL_735d7d26_4_k_cu_eaeb9a996thrust24THRUST_300001_SM_1000_NS8cuda_cub3parE)
_ZN34_INTERNAL_735d7d26_4_k_cu_eaeb9a996thrust24THRUST_300001_SM_1000_NS8cuda_cub3parE:
	.zero		1
	.type		_ZN34_INTERNAL_735d7d26_4_k_cu_eaeb9a996thrust24THRUST_300001_SM_1000_NS12placeholders2_4E,@object
	.size		_ZN34_INTERNAL_735d7d26_4_k_cu_eaeb9a996thrust24THRUST_300001_SM_1000_NS12placeholders2_4E,(_ZN34_INTERNAL_735d7d26_4_k_cu_eaeb9a994cuda3std3__45__cpo4cendE - _ZN34_INTERNAL_735d7d26_4_k_cu_eaeb9a996thrust24THRUST_300001_SM_1000_NS12placeholders2_4E)
_ZN34_INTERNAL_735d7d26_4_k_cu_eaeb9a996thrust24THRUST_300001_SM_1000_NS12placeholders2_4E:
	.zero		1
	.type		_ZN34_INTERNAL_735d7d26_4_k_cu_eaeb9a994cuda3std3__45__cpo4cendE,@object
	.size		_ZN34_INTERNAL_735d7d26_4_k_cu_eaeb9a994cuda3std3__45__cpo4cendE,(_ZN34_INTERNAL_735d7d26_4_k_cu_eaeb9a994cuda3std6ranges3__45__cpo4cendE - _ZN34_INTERNAL_735d7d26_4_k_cu_eaeb9a994cuda3std3__45__cpo4cendE)
_ZN34_INTERNAL_735d7d26_4_k_cu_eaeb9a994cuda3std3__45__cpo4cendE:
	.zero		1
	.type		_ZN34_INTERNAL_735d7d26_4_k_cu_eaeb9a994cuda3std6ranges3__45__cpo4cendE,@object
	.size		_ZN34_INTERNAL_735d7d26_4_k_cu_eaeb9a994cuda3std6ranges3__45__cpo4cendE,(_ZN34_INTERNAL_735d7d26_4_k_cu_eaeb9a994cuda3std3__420unreachable_sentinelE - _ZN34_INTERNAL_735d7d26_4_k_cu_eaeb9a994cuda3std6ranges3__45__cpo4cendE)
_ZN34_INTERNAL_735d7d26_4_k_cu_eaeb9a994cuda3std6ranges3__45__cpo4cendE:
	.zero		1
	.type		_ZN34_INTERNAL_735d7d26_4_k_cu_eaeb9a994cuda3std3__420unreachable_sentinelE,@object
	.size		_ZN34_INTERNAL_735d7d26_4_k_cu_eaeb9a994cuda3std3__420unreachable_sentinelE,(_ZN34_INTERNAL_735d7d26_4_k_cu_eaeb9a994cuda3std6ranges3__45__cpo5ssizeE - _ZN34_INTERNAL_735d7d26_4_k_cu_eaeb9a994cuda3std3__420unreachable_sentinelE)
_ZN34_INTERNAL_735d7d26_4_k_cu_eaeb9a994cuda3std3__420unreachable_sentinelE:
	.zero		1
	.type		_ZN34_INTERNAL_735d7d26_4_k_cu_eaeb9a994cuda3std6ranges3__45__cpo5ssizeE,@object
	.size		_ZN34_INTERNAL_735d7d26_4_k_cu_eaeb9a994cuda3std6ranges3__45__cpo5ssizeE,(_ZN34_INTERNAL_735d7d26_4_k_cu_eaeb9a996thrust24THRUST_300001_SM_1000_NS12placeholders2_8E - _ZN34_INTERNAL_735d7d26_4_k_cu_eaeb9a994cuda3std6ranges3__45__cpo5ssizeE)
_ZN34_INTERNAL_735d7d26_4_k_cu_eaeb9a994cuda3std6ranges3__45__cpo5ssizeE:
	.zero		1
	.type		_ZN34_INTERNAL_735d7d26_4_k_cu_eaeb9a996thrust24THRUST_300001_SM_1000_NS12placeholders2_8E,@object
	.size		_ZN34_INTERNAL_735d7d26_4_k_cu_eaeb9a996thrust24THRUST_300001_SM_1000_NS12placeholders2_8E,(_ZN34_INTERNAL_735d7d26_4_k_cu_eaeb9a994cuda3std3__45__cpo5crendE - _ZN34_INTERNAL_735d7d26_4_k_cu_eaeb9a996thrust24THRUST_300001_SM_1000_NS12placeholders2_8E)
_ZN34_INTERNAL_735d7d26_4_k_cu_eaeb9a996thrust24THRUST_300001_SM_1000_NS12placeholders2_8E:
	.zero		1
	.type		_ZN34_INTERNAL_735d7d26_4_k_cu_eaeb9a994cuda3std3__45__cpo5crendE,@object
	.size		_ZN34_INTERNAL_735d7d26_4_k_cu_eaeb9a994cuda3std3__45__cpo5crendE,(_ZN34_INTERNAL_735d7d26_4_k_cu_eaeb9a994cuda3std6ranges3__45__cpo4prevE - _ZN34_INTERNAL_735d7d26_4_k_cu_eaeb9a994cuda3std3__45__cpo5crendE)
_ZN34_INTERNAL_735d7d26_4_k_cu_eaeb9a994cuda3std3__45__cpo5crendE:
	.zero		1
	.type		_ZN34_INTERNAL_735d7d26_4_k_cu_eaeb9a994cuda3std6ranges3__45__cpo4prevE,@object
	.size		_ZN34_INTERNAL_735d7d26_4_k_cu_eaeb9a994cuda3std6ranges3__45__cpo4prevE,(_ZN34_INTERNAL_735d7d26_4_k_cu_eaeb9a994cuda3std6ranges3__45__cpo9iter_moveE - _ZN34_INTERNAL_735d7d26_4_k_cu_eaeb9a994cuda3std6ranges3__45__cpo4prevE)
_ZN34_INTERNAL_735d7d26_4_k_cu_eaeb9a994cuda3std6ranges3__45__cpo4prevE:
	.zero		1
	.type		_ZN34_INTERNAL_735d7d26_4_k_cu_eaeb9a994cuda3std6ranges3__45__cpo9iter_moveE,@object
	.size		_ZN34_INTERNAL_735d7d26_4_k_cu_eaeb9a994cuda3std6ranges3__45__cpo9iter_moveE,(_ZN34_INTERNAL_735d7d26_4_k_cu_eaeb9a996thrust24THRUST_300001_SM_1000_NS6system6detail10sequential3seqE - _ZN34_INTERNAL_735d7d26_4_k_cu_eaeb9a994cuda3std6ranges3__45__cpo9iter_moveE)
_ZN34_INTERNAL_735d7d26_4_k_cu_eaeb9a994cuda3std6ranges3__45__cpo9iter_moveE:
	.zero		1
	.type		_ZN34_INTERNAL_735d7d26_4_k_cu_eaeb9a996thrust24THRUST_300001_SM_1000_NS6system6detail10sequential3seqE,@object
	.size		_ZN34_INTERNAL_735d7d26_4_k_cu_eaeb9a996thrust24THRUST_300001_SM_1000_NS6system6detail10sequential3seqE,(.L_31 - _ZN34_INTERNAL_735d7d26_4_k_cu_eaeb9a996thrust24THRUST_300001_SM_1000_NS6system6detail10sequential3seqE)
_ZN34_INTERNAL_735d7d26_4_k_cu_eaeb9a996thrust24THRUST_300001_SM_1000_NS6system6detail10sequential3seqE:
	.zero		1
.L_31:


//--------------------- .nv.constant0._ZN3cub18CUB_300001_SM_10006detail8for_each13static_kernelINS2_12policy_hub_t12policy_500_tEmN6thrust24THRUST_300001_SM_1000_NS8cuda_cub20__uninitialized_fill7functorINS7_10device_ptrIfEEfEEEEvT0_T1_ --------------------------
	.section	.nv.constant0._ZN3cub18CUB_300001_SM_10006detail8for_each13static_kernelINS2_12policy_hub_t12policy_500_tEmN6thrust24THRUST_300001_SM_1000_NS8cuda_cub20__uninitialized_fill7functorINS7_10device_ptrIfEEfEEEEvT0_T1_,"a",@progbits
	.sectionflags	@""
	.align	4
.nv.constant0._ZN3cub18CUB_300001_SM_10006detail8for_each13static_kernelINS2_12policy_hub_t12policy_500_tEmN6thrust24THRUST_300001_SM_1000_NS8cuda_cub20__uninitialized_fill7functorINS7_10device_ptrIfEEfEEEEvT0_T1_:
	.zero		920


//--------------------- .nv.constant0._ZN3cub18CUB_300001_SM_10006detail11EmptyKernelIvEEvv --------------------------
	.section	.nv.constant0._ZN3cub18CUB_300001_SM_10006detail11EmptyKernelIvEEvv,"a",@progbits
	.sectionflags	@""
	.align	4
.nv.constant0._ZN3cub18CUB_300001_SM_10006detail11EmptyKernelIvEEvv:
	.zero		896


//--------------------- .nv.constant0._Z14AbstructKernelI20DebyeHuckelPotentialIfEfJddddEEvT_PT0_DpT1_ --------------------------
	.section	.nv.constant0._Z14AbstructKernelI20DebyeHuckelPotentialIfEfJddddEEvT_PT0_DpT1_,"a",@progbits
	.sectionflags	@""
	.align	4
.nv.constant0._Z14AbstructKernelI20DebyeHuckelPotentialIfEfJddddEEvT_PT0_DpT1_:
	.zero		944


//--------------------- .nv.constant0._Z14AbstructKernelI21HarmonicBondPotentialIfEfJdddEEvT_PT0_DpT1_ --------------------------
	.section	.nv.constant0._Z14AbstructKernelI21HarmonicBondPotentialIfEfJdddEEvT_PT0_DpT1_,"a",@progbits
	.sectionflags	@""
	.align	4
.nv.constant0._Z14AbstructKernelI21HarmonicBondPotentialIfEfJdddEEvT_PT0_DpT1_:
	.zero		936


//--------------------- SYMBOLS --------------------------

	.type		.nv.reservedSmem.offset0,@object
	.size		.nv.reservedSmem.offset0,0x4
